// auto-generated by cutlass_sweep.gemm — config: {"arch": "sm_100", "cluster_m": 1, "cluster_n": 1, "dtype": "fp32", "dtype_b": "fp32", "layout": "nt", "stages": 3, "tile_k": 64, "tile_m": 128, "tile_n": 128}
#include "cutlass/cutlass.h"
#include "cutlass/gemm/collective/collective_builder.hpp"
#include "cutlass/gemm/device/gemm_universal_adapter.h"
#include "cutlass/gemm/kernel/gemm_universal.hpp"
#include "cutlass/epilogue/collective/collective_builder.hpp"

using ElemA = float;
using ElemB = float;
using ElemCD = float;
using Acc  = float;
using TileShape    = cute::Shape<cute::_128, cute::_128, cute::_64>;
using ClusterShape = cute::Shape<cute::_1, cute::_1, cute::_1>;

using CollectiveEpilogue = typename cutlass::epilogue::collective::CollectiveBuilder<
    cutlass::arch::Sm100, cutlass::arch::OpClassTensorOp,
    TileShape, ClusterShape,
    cutlass::epilogue::collective::EpilogueTileAuto,
    Acc, Acc,
    ElemCD, cutlass::layout::RowMajor, 128 / cutlass::sizeof_bits<ElemCD>::value,
    ElemCD, cutlass::layout::RowMajor, 128 / cutlass::sizeof_bits<ElemCD>::value,
    cutlass::epilogue::collective::EpilogueScheduleAuto
  >::CollectiveOp;

using CollectiveMainloop = typename cutlass::gemm::collective::CollectiveBuilder<
    cutlass::arch::Sm100, cutlass::arch::OpClassTensorOp,
    ElemA, cutlass::layout::RowMajor, 128 / cutlass::sizeof_bits<ElemA>::value,
    ElemB, cutlass::layout::ColumnMajor, 128 / cutlass::sizeof_bits<ElemB>::value,
    Acc,
    TileShape, ClusterShape,
    cutlass::gemm::collective::StageCount<3>,
    cutlass::gemm::collective::KernelScheduleAuto
  >::CollectiveOp;

using GemmKernel = cutlass::gemm::kernel::GemmUniversal<
    cute::Shape<int,int,int,int>,
    CollectiveMainloop,
    CollectiveEpilogue
>;
using Gemm = cutlass::gemm::device::GemmUniversalAdapter<GemmKernel>;

// Force the device kernel symbol into the cubin without needing a host main.
auto* _anchor = &cutlass::device_kernel<GemmKernel>;


// ===== COMPILED SASS (sm_100a) =====

	.target	sm_100a

	.elftype	@"ET_EXEC"


//--------------------- .note.nv.tkinfo           --------------------------
	.section	.note.nv.tkinfo,"",@"SHT_NOTE"
	.sectionflags	@"SHF_NOTE_NV_TKINFO"
	.tkinfo
        /*0018*/ 	.word	0x00000002
        /*0030*/ 	.string	""
        /*0030*/ 	.string	"ptxas"
        /*0030*/ 	.string	"Cuda compilation tools, release 13.0, V13.0.88"
        /*0030*/ 	.string	"Build cuda_13.0.r13.0/compiler.36424714_0"
        /*0030*/ 	.string	"-arch sm_100a -m 64 "



//--------------------- .note.nv.cuinfo           --------------------------
	.section	.note.nv.cuinfo,"",@"SHT_NOTE"
	.sectionflags	@"SHF_NOTE_NV_CUINFO"
        /*0018*/ 	.short	0x0002
        /*001a*/ 	.short	0x0064
        /*001c*/ 	.short	0x0082
	.zero		2


//--------------------- .nv.info                  --------------------------
	.section	.nv.info,"",@"SHT_CUDA_INFO"
	.align	4


	//----- nvinfo : EIATTR_REGCOUNT
	.align		4
        /*0000*/ 	.byte	0x04, 0x2f
        /*0002*/ 	.short	(.L_19 - .L_18)
	.align		4
.L_18:
        /*0004*/ 	.word	index@(_ZN7cutlass13device_kernelINS_4gemm6kernel13GemmUniversalIN4cute5tupleIJiiiiEEENS1_10collective13CollectiveMmaINS1_35MainloopSm100TmaUmmaWarpSpecializedILi3ELi2ELi4ENS5_IJNS4_1CILi1EEESB_SB_EEEEENS5_IJNSA_ILi128EEESE_NSA_ILi64EEEEEEfNS5_IJlSB_lEEEfSH_NS4_8TiledMMAINS4_8MMA_AtomIJNS4_17SM100_MMA_TF32_SSINS_10tfloat32_tESL_fLi128ELi128ELNS4_4UMMA5MajorE0ELSN_0ELNSM_7ScaleInE0ELSO_0EEEEEENS4_6LayoutISC_NS5_IJNSA_ILi0EEESS_SS_EEEEENS5_IJNS4_10UnderscoreESV_SV_EEEEENS4_13SM90_TMA_LOADENS4_14ComposedLayoutINS4_7SwizzleILi3ELi4ELi3EEENS4_18smem_ptr_flag_bitsILi32EEENSR_INS5_IJNSA_ILi8EEENSA_ILi32EEEEEENS5_IJS15_SB_EEEEEEEvNS4_8identityESY_S19_vS1A_EENS_8epilogue10collective18CollectiveEpilogueINS1C_23Sm100TmaWarpSpecializedILi4ELi2ELi16ELb1ELb0EEEJSG_NS5_IJNSR_ISE_SB_EENSR_INSA_ILi16EEESB_EEEEEfSH_fSH_NS1C_6fusion15FusionCallbacksIS1G_NS1L_17LinearCombinationIffffLNS_15FloatRoundStyleE2EEESG_S1K_JEEENS4_5SM1004TMEM4LOAD26SM100_TMEM_LOAD_32dp32b16xESY_NSZ_INS10_ILi2ELi4ELi3EEES13_NSR_INS5_IJS14_S1I_EEENS5_IJS1I_SB_EEEEEEENS4_39AutoVectorizingCopyWithAssumedAlignmentILi128EEENS4_14SM90_TMA_STOREES1Z_S21_S21_EEEvvEEEEvNT_6ParamsE)
        /*0008*/ 	.word	0x0000005a


	//----- nvinfo : EIATTR_FRAME_SIZE
	.align		4
.L_19:
        /*000c*/ 	.byte	0x04, 0x11
        /*000e*/ 	.short	(.L_21 - .L_20)
	.align		4
.L_20:
        /*0010*/ 	.word	index@($__internal_2_$__cuda_sm10x_tcgen05_guardrail_trap_unallocated_columns_being_dealloced)
        /*0014*/ 	.word	0x00000000


	//----- nvinfo : EIATTR_FRAME_SIZE
	.align		4
.L_21:
        /*0018*/ 	.byte	0x04, 0x11
        /*001a*/ 	.short	(.L_23 - .L_22)
	.align		4
.L_22:
        /*001c*/ 	.word	index@($__internal_1_$__cuda_sm10x_tcgen05_guardrail_trap_phase_invalid_during_alloc)
        /*0020*/ 	.word	0x00000000


	//----- nvinfo : EIATTR_FRAME_SIZE
	.align		4
.L_23:
        /*0024*/ 	.byte	0x04, 0x11
        /*0026*/ 	.short	(.L_25 - .L_24)
	.align		4
.L_24:
        /*0028*/ 	.word	index@($__internal_0_$__cuda_sm10x_tcgen05_guardrail_trap_col_being_dealloced_not_returned_by_alloc)
        /*002c*/ 	.word	0x00000000


	//----- nvinfo : EIATTR_FRAME_SIZE
	.align		4
.L_25:
        /*0030*/ 	.byte	0x04, 0x11
        /*0032*/ 	.short	(.L_27 - .L_26)
	.align		4
.L_26:
        /*0034*/ 	.word	index@(_ZN7cutlass13device_kernelINS_4gemm6kernel13GemmUniversalIN4cute5tupleIJiiiiEEENS1_10collective13CollectiveMmaINS1_35MainloopSm100TmaUmmaWarpSpecializedILi3ELi2ELi4ENS5_IJNS4_1CILi1EEESB_SB_EEEEENS5_IJNSA_ILi128EEESE_NSA_ILi64EEEEEEfNS5_IJlSB_lEEEfSH_NS4_8TiledMMAINS4_8MMA_AtomIJNS4_17SM100_MMA_TF32_SSINS_10tfloat32_tESL_fLi128ELi128ELNS4_4UMMA5MajorE0ELSN_0ELNSM_7ScaleInE0ELSO_0EEEEEENS4_6LayoutISC_NS5_IJNSA_ILi0EEESS_SS_EEEEENS5_IJNS4_10UnderscoreESV_SV_EEEEENS4_13SM90_TMA_LOADENS4_14ComposedLayoutINS4_7SwizzleILi3ELi4ELi3EEENS4_18smem_ptr_flag_bitsILi32EEENSR_INS5_IJNSA_ILi8EEENSA_ILi32EEEEEENS5_IJS15_SB_EEEEEEEvNS4_8identityESY_S19_vS1A_EENS_8epilogue10collective18CollectiveEpilogueINS1C_23Sm100TmaWarpSpecializedILi4ELi2ELi16ELb1ELb0EEEJSG_NS5_IJNSR_ISE_SB_EENSR_INSA_ILi16EEESB_EEEEEfSH_fSH_NS1C_6fusion15FusionCallbacksIS1G_NS1L_17LinearCombinationIffffLNS_15FloatRoundStyleE2EEESG_S1K_JEEENS4_5SM1004TMEM4LOAD26SM100_TMEM_LOAD_32dp32b16xESY_NSZ_INS10_ILi2ELi4ELi3EEES13_NSR_INS5_IJS14_S1I_EEENS5_IJS1I_SB_EEEEEEENS4_39AutoVectorizingCopyWithAssumedAlignmentILi128EEENS4_14SM90_TMA_STOREES1Z_S21_S21_EEEvvEEEEvNT_6ParamsE)
        /*0038*/ 	.word	0x00000000


	//----- nvinfo : EIATTR_MIN_STACK_SIZE
	.align		4
.L_27:
        /*003c*/ 	.byte	0x04, 0x12
        /*003e*/ 	.short	(.L_29 - .L_28)
	.align		4
.L_28:
        /*0040*/ 	.word	index@(_ZN7cutlass13device_kernelINS_4gemm6kernel13GemmUniversalIN4cute5tupleIJiiiiEEENS1_10collective13CollectiveMmaINS1_35MainloopSm100TmaUmmaWarpSpecializedILi3ELi2ELi4ENS5_IJNS4_1CILi1EEESB_SB_EEEEENS5_IJNSA_ILi128EEESE_NSA_ILi64EEEEEEfNS5_IJlSB_lEEEfSH_NS4_8TiledMMAINS4_8MMA_AtomIJNS4_17SM100_MMA_TF32_SSINS_10tfloat32_tESL_fLi128ELi128ELNS4_4UMMA5MajorE0ELSN_0ELNSM_7ScaleInE0ELSO_0EEEEEENS4_6LayoutISC_NS5_IJNSA_ILi0EEESS_SS_EEEEENS5_IJNS4_10UnderscoreESV_SV_EEEEENS4_13SM90_TMA_LOADENS4_14ComposedLayoutINS4_7SwizzleILi3ELi4ELi3EEENS4_18smem_ptr_flag_bitsILi32EEENSR_INS5_IJNSA_ILi8EEENSA_ILi32EEEEEENS5_IJS15_SB_EEEEEEEvNS4_8identityESY_S19_vS1A_EENS_8epilogue10collective18CollectiveEpilogueINS1C_23Sm100TmaWarpSpecializedILi4ELi2ELi16ELb1ELb0EEEJSG_NS5_IJNSR_ISE_SB_EENSR_INSA_ILi16EEESB_EEEEEfSH_fSH_NS1C_6fusion15FusionCallbacksIS1G_NS1L_17LinearCombinationIffffLNS_15FloatRoundStyleE2EEESG_S1K_JEEENS4_5SM1004TMEM4LOAD26SM100_TMEM_LOAD_32dp32b16xESY_NSZ_INS10_ILi2ELi4ELi3EEES13_NSR_INS5_IJS14_S1I_EEENS5_IJS1I_SB_EEEEEEENS4_39AutoVectorizingCopyWithAssumedAlignmentILi128EEENS4_14SM90_TMA_STOREES1Z_S21_S21_EEEvvEEEEvNT_6ParamsE)
        /*0044*/ 	.word	0x00000000
.L_29:


//--------------------- .nv.compat                --------------------------
	.section	.nv.compat,"",@"SHT_CUDA_COMPAT_INFO"
	.align	4
        /*0000*/ 	.byte	0x02, 0x09, 0x01, 0x00, 0x02, 0x02, 0x02, 0x00, 0x02, 0x05, 0x05, 0x00, 0x03, 0x07, 0x01, 0x01
        /*0010*/ 	.byte	0x02, 0x03, 0x01, 0x00, 0x02, 0x06, 0x01, 0x00, 0x04, 0x0b, 0x08, 0x00, 0x09, 0x00, 0x00, 0x00
        /*0020*/ 	.byte	0x00, 0x00, 0x00, 0x00


//--------------------- .nv.info._ZN7cutlass13device_kernelINS_4gemm6kernel13GemmUniversalIN4cute5tupleIJiiiiEEENS1_10collective13CollectiveMmaINS1_35MainloopSm100TmaUmmaWarpSpecializedILi3ELi2ELi4ENS5_IJNS4_1CILi1EEESB_SB_EEEEENS5_IJNSA_ILi128EEESE_NSA_ILi64EEEEEEfNS5_IJlSB_lEEEfSH_NS4_8TiledMMAINS4_8MMA_AtomIJNS4_17SM100_MMA_TF32_SSINS_10tfloat32_tESL_fLi128ELi128ELNS4_4UMMA5MajorE0ELSN_0ELNSM_7ScaleInE0ELSO_0EEEEEENS4_6LayoutISC_NS5_IJNSA_ILi0EEESS_SS_EEEEENS5_IJNS4_10UnderscoreESV_SV_EEEEENS4_13SM90_TMA_LOADENS4_14ComposedLayoutINS4_7SwizzleILi3ELi4ELi3EEENS4_18smem_ptr_flag_bitsILi32EEENSR_INS5_IJNSA_ILi8EEENSA_ILi32EEEEEENS5_IJS15_SB_EEEEEEEvNS4_8identityESY_S19_vS1A_EENS_8epilogue10collective18CollectiveEpilogueINS1C_23Sm100TmaWarpSpecializedILi4ELi2ELi16ELb1ELb0EEEJSG_NS5_IJNSR_ISE_SB_EENSR_INSA_ILi16EEESB_EEEEEfSH_fSH_NS1C_6fusion15FusionCallbacksIS1G_NS1L_17LinearCombinationIffffLNS_15FloatRoundStyleE2EEESG_S1K_JEEENS4_5SM1004TMEM4LOAD26SM100_TMEM_LOAD_32dp32b16xESY_NSZ_INS10_ILi2ELi4ELi3EEES13_NSR_INS5_IJS14_S1I_EEENS5_IJS1I_SB_EEEEEEENS4_39AutoVectorizingCopyWithAssumedAlignmentILi128EEENS4_14SM90_TMA_STOREES1Z_S21_S21_EEEvvEEEEvNT_6ParamsE --------------------------
	.section	.nv.info._ZN7cutlass13device_kernelINS_4gemm6kernel13GemmUniversalIN4cute5tupleIJiiiiEEENS1_10collective13CollectiveMmaINS1_35MainloopSm100TmaUmmaWarpSpecializedILi3ELi2ELi4ENS5_IJNS4_1CILi1EEESB_SB_EEEEENS5_IJNSA_ILi128EEESE_NSA_ILi64EEEEEEfNS5_IJlSB_lEEEfSH_NS4_8TiledMMAINS4_8MMA_AtomIJNS4_17SM100_MMA_TF32_SSINS_10tfloat32_tESL_fLi128ELi128ELNS4_4UMMA5MajorE0ELSN_0ELNSM_7ScaleInE0ELSO_0EEEEEENS4_6LayoutISC_NS5_IJNSA_ILi0EEESS_SS_EEEEENS5_IJNS4_10UnderscoreESV_SV_EEEEENS4_13SM90_TMA_LOADENS4_14ComposedLayoutINS4_7SwizzleILi3ELi4ELi3EEENS4_18smem_ptr_flag_bitsILi32EEENSR_INS5_IJNSA_ILi8EEENSA_ILi32EEEEEENS5_IJS15_SB_EEEEEEEvNS4_8identityESY_S19_vS1A_EENS_8epilogue10collective18CollectiveEpilogueINS1C_23Sm100TmaWarpSpecializedILi4ELi2ELi16ELb1ELb0EEEJSG_NS5_IJNSR_ISE_SB_EENSR_INSA_ILi16EEESB_EEEEEfSH_fSH_NS1C_6fusion15FusionCallbacksIS1G_NS1L_17LinearCombinationIffffLNS_15FloatRoundStyleE2EEESG_S1K_JEEENS4_5SM1004TMEM4LOAD26SM100_TMEM_LOAD_32dp32b16xESY_NSZ_INS10_ILi2ELi4ELi3EEES13_NSR_INS5_IJS14_S1I_EEENS5_IJS1I_SB_EEEEEEENS4_39AutoVectorizingCopyWithAssumedAlignmentILi128EEENS4_14SM90_TMA_STOREES1Z_S21_S21_EEEvvEEEEvNT_6ParamsE,"",@"SHT_CUDA_INFO"
	.sectionflags	@""
	.align	4


	//----- nvinfo : EIATTR_CUDA_API_VERSION
	.align		4
        /*0000*/ 	.byte	0x04, 0x37
        /*0002*/ 	.short	(.L_31 - .L_30)
.L_30:
        /*0004*/ 	.word	0x00000082


	//----- nvinfo : EIATTR_KPARAM_INFO
	.align		4
.L_31:
        /*0008*/ 	.byte	0x04, 0x17
        /*000a*/ 	.short	(.L_33 - .L_32)
.L_32:
        /*000c*/ 	.word	0x00000000
        /*0010*/ 	.short	0x0000
        /*0012*/ 	.short	0x0000
        /*0014*/ 	.byte	0x00, 0xf0, 0x01, 0x20


	//----- nvinfo : EIATTR_AT_ENTRY_FRAGMENTS
	.align		4
.L_33:
        /*0018*/ 	.byte	0x04, 0x4f
        /*001a*/ 	.short	(.L_35 - .L_34)


	//   ....[0]....
.L_34:
        /*001c*/ 	.word	0x00000006


	//----- nvinfo : EIATTR_RESERVED_SMEM_USED
	.align		4
.L_35:
        /*0020*/ 	.byte	0x01, 0x41
	.zero		2


	//----- nvinfo : EIATTR_SPARSE_MMA_MASK
	.align		4
        /*0024*/ 	.byte	0x03, 0x50
        /*0026*/ 	.short	0x0000


	//----- nvinfo : EIATTR_TCGEN05_1CTA_USED
	.align		4
        /*0028*/ 	.byte	0x01, 0x51
	.zero		2


	//----- nvinfo : EIATTR_MAXREG_COUNT
	.align		4
        /*002c*/ 	.byte	0x03, 0x1b
        /*002e*/ 	.short	0x00ff


	//----- nvinfo : EIATTR_NUM_BARRIERS
	.align		4
        /*0030*/ 	.byte	0x02, 0x4c
        /*0032*/ 	.byte	0x07
	.zero		1


	//----- nvinfo : EIATTR_EXTERNS
	.align		4
        /*0034*/ 	.byte	0x04, 0x0f
        /*0036*/ 	.short	(.L_37 - .L_36)


	//   ....[0]....
	.align		4
.L_36:
        /*0038*/ 	.word	index@(__assertfail)


	//----- nvinfo : EIATTR_MERCURY_ISA_VERSION
	.align		4
.L_37:
        /*003c*/ 	.byte	0x03, 0x5f
        /*003e*/ 	.short	0x0101


	//----- nvinfo : EIATTR_INT_WARP_WIDE_INSTR_OFFSETS
	.align		4
        /*0040*/ 	.byte	0x04, 0x31
        /*0042*/ 	.short	(.L_39 - .L_38)


	//   ....[0]....
.L_38:
        /*0044*/ 	.word	0x00001f00


	//   ....[1]....
        /*0048*/ 	.word	0x00003a70


	//   ....[2]....
        /*004c*/ 	.word	0x00003aa0


	//   ....[3]....
        /*0050*/ 	.word	0x00003af0


	//   ....[4]....
        /*0054*/ 	.word	0x000043f0


	//   ....[5]....
        /*0058*/ 	.word	0x00004450


	//   ....[6]....
        /*005c*/ 	.word	0x00004540


	//   ....[7]....
        /*0060*/ 	.word	0x000045b0


	//   ....[8]....
        /*0064*/ 	.word	0x000046a0


	//   ....[9]....
        /*0068*/ 	.word	0x00004710


	//   ....[10]....
        /*006c*/ 	.word	0x00004810


	//   ....[11]....
        /*0070*/ 	.word	0x00004890


	//   ....[12]....
        /*0074*/ 	.word	0x00004990


	//   ....[13]....
        /*0078*/ 	.word	0x00004a60


	//   ....[14]....
        /*007c*/ 	.word	0x00004b00


	//   ....[15]....
        /*0080*/ 	.word	0x00004bd0


	//   ....[16]....
        /*0084*/ 	.word	0x00004c80


	//   ....[17]....
        /*0088*/ 	.word	0x00004d60


	//   ....[18]....
        /*008c*/ 	.word	0x00004ee0


	//   ....[19]....
        /*0090*/ 	.word	0x00005030


	//----- nvinfo : EIATTR_COOP_GROUP_MASK_REGIDS
	.align		4
.L_39:
        /*0094*/ 	.byte	0x04, 0x29
        /*0096*/ 	.short	(.L_41 - .L_40)


	//   ....[0]....
.L_40:
        /*0098*/ 	.word	0xffffffff


	//   ....[1]....
        /*009c*/ 	.word	0xffffffff


	//   ....[2]....
        /*00a0*/ 	.word	0xffffffff


	//   ....[3]....
        /*00a4*/ 	.word	0xffffffff


	//   ....[4]....
        /*00a8*/ 	.word	0xffffffff


	//   ....[5]....
        /*00ac*/ 	.word	0xffffffff


	//   ....[6]....
        /*00b0*/ 	.word	0xffffffff


	//   ....[7]....
        /*00b4*/ 	.word	0xffffffff


	//   ....[8]....
        /*00b8*/ 	.word	0xffffffff


	//   ....[9]....
        /*00bc*/ 	.word	0xffffffff


	//   ....[10]....
        /*00c0*/ 	.word	0xffffffff


	//   ....[11]....
        /*00c4*/ 	.word	0xffffffff


	//   ....[12]....
        /*00c8*/ 	.word	0xffffffff


	//----- nvinfo : EIATTR_COOP_GROUP_INSTR_OFFSETS
	.align		4
.L_41:
        /*00cc*/ 	.byte	0x04, 0x28
        /*00ce*/ 	.short	(.L_43 - .L_42)


	//   ....[0]....
.L_42:
        /*00d0*/ 	.word	0x00000090


	//   ....[1]....
        /*00d4*/ 	.word	0x000004d0


	//   ....[2]....
        /*00d8*/ 	.word	0x00000620


	//   ....[3]....
        /*00dc*/ 	.word	0x000007c0


	//   ....[4]....
        /*00e0*/ 	.word	0x000008c0


	//   ....[5]....
        /*00e4*/ 	.word	0x00000a30


	//   ....[6]....
        /*00e8*/ 	.word	0x00000bd0


	//   ....[7]....
        /*00ec*/ 	.word	0x00001de0


	//   ....[8]....
        /*00f0*/ 	.word	0x00002b30


	//   ....[9]....
        /*00f4*/ 	.word	0x00002d40


	//   ....[10]....
        /*00f8*/ 	.word	0x00002d70


	//   ....[11]....
        /*00fc*/ 	.word	0x00003960


	//   ....[12]....
        /*0100*/ 	.word	0x00003b90


	//----- nvinfo : EIATTR_VRC_CTA_INIT_COUNT
	.align		4
.L_43:
        /*0104*/ 	.byte	0x02, 0x4a
        /*0106*/ 	.byte	0x80
	.zero		1


	//----- nvinfo : EIATTR_SYSCALL_OFFSETS
	.align		4
        /*0108*/ 	.byte	0x04, 0x46
        /*010a*/ 	.short	(.L_45 - .L_44)


	//   ....[0]....
.L_44:
        /*010c*/ 	.word	0x00005aa0


	//   ....[1]....
        /*0110*/ 	.word	0x00005b90


	//   ....[2]....
        /*0114*/ 	.word	0x000062f0


	//   ....[3]....
        /*0118*/ 	.word	0x00006a70


	//   ....[4]....
        /*011c*/ 	.word	0x000071c0


	//   ....[5]....
        /*0120*/ 	.word	0x00007960


	//   ....[6]....
        /*0124*/ 	.word	0x00008100


	//   ....[7]....
        /*0128*/ 	.word	0x000088d0


	//   ....[8]....
        /*012c*/ 	.word	0x00009070


	//   ....[9]....
        /*0130*/ 	.word	0x000097c0


	//----- nvinfo : EIATTR_MBARRIER_INSTR_OFFSETS
	.align		4
.L_45:
        /*0134*/ 	.byte	0x04, 0x39
        /*0136*/ 	.short	(.L_47 - .L_46)


	//   ....[0]....
.L_46:
        /*0138*/ 	.word	0x000005b0
        /*013c*/ 	.word	0x000000ff
        /*0140*/ 	.word	0x00000000
        /*0144*/ 	.short	0x0100
        /*0146*/ 	.byte	0x05
	.zero		1


	//   ....[1]....
        /*0148*/ 	.word	0x000005c0
        /*014c*/ 	.word	0x000000ff
        /*0150*/ 	.word	0x00000018
        /*0154*/ 	.short	0x0100
        /*0156*/ 	.byte	0x05
	.zero		1


	//   ....[2]....
        /*0158*/ 	.word	0x000005d0
        /*015c*/ 	.word	0x000000ff
        /*0160*/ 	.word	0x00000008
        /*0164*/ 	.short	0x0100
        /*0166*/ 	.byte	0x05
	.zero		1


	//   ....[3]....
        /*0168*/ 	.word	0x000005e0
        /*016c*/ 	.word	0x000000ff
        /*0170*/ 	.word	0x00000020
        /*0174*/ 	.short	0x0100
        /*0176*/ 	.byte	0x05
	.zero		1


	//   ....[4]....
        /*0178*/ 	.word	0x000005f0
        /*017c*/ 	.word	0x000000ff
        /*0180*/ 	.word	0x00000010
        /*0184*/ 	.short	0x0100
        /*0186*/ 	.byte	0x05
	.zero		1


	//   ....[5]....
        /*0188*/ 	.word	0x00000600
        /*018c*/ 	.word	0x000000ff
        /*0190*/ 	.word	0x00000028
        /*0194*/ 	.short	0x0100
        /*0196*/ 	.byte	0x05
	.zero		1


	//   ....[6]....
        /*0198*/ 	.word	0x00000730
        /*019c*/ 	.word	0x000000ff
        /*01a0*/ 	.word	0x00000030
        /*01a4*/ 	.short	0x0100
        /*01a6*/ 	.byte	0x07
	.zero		1


	//   ....[7]....
        /*01a8*/ 	.word	0x00000740
        /*01ac*/ 	.word	0x000000ff
        /*01b0*/ 	.word	0x00000050
        /*01b4*/ 	.short	0x0100
        /*01b6*/ 	.byte	0x07
	.zero		1


	//   ....[8]....
        /*01b8*/ 	.word	0x00000750
        /*01bc*/ 	.word	0x000000ff
        /*01c0*/ 	.word	0x00000038
        /*01c4*/ 	.short	0x0100
        /*01c6*/ 	.byte	0x07
	.zero		1


	//   ....[9]....
        /*01c8*/ 	.word	0x00000760
        /*01cc*/ 	.word	0x000000ff
        /*01d0*/ 	.word	0x00000058
        /*01d4*/ 	.short	0x0100
        /*01d6*/ 	.byte	0x07
	.zero		1


	//   ....[10]....
        /*01d8*/ 	.word	0x00000770
        /*01dc*/ 	.word	0x000000ff
        /*01e0*/ 	.word	0x00000040
        /*01e4*/ 	.short	0x0100
        /*01e6*/ 	.byte	0x07
	.zero		1


	//   ....[11]....
        /*01e8*/ 	.word	0x00000780
        /*01ec*/ 	.word	0x000000ff
        /*01f0*/ 	.word	0x00000060
        /*01f4*/ 	.short	0x0100
        /*01f6*/ 	.byte	0x07
	.zero		1


	//   ....[12]....
        /*01f8*/ 	.word	0x00000790
        /*01fc*/ 	.word	0x000000ff
        /*0200*/ 	.word	0x00000048
        /*0204*/ 	.short	0x0100
        /*0206*/ 	.byte	0x07
	.zero		1


	//   ....[13]....
        /*0208*/ 	.word	0x000007a0
        /*020c*/ 	.word	0x000000ff
        /*0210*/ 	.word	0x00000068
        /*0214*/ 	.short	0x0100
        /*0216*/ 	.byte	0x07
	.zero		1


	//   ....[14]....
        /*0218*/ 	.word	0x00000890
        /*021c*/ 	.word	0x000000ff
        /*0220*/ 	.word	0x00000070
        /*0224*/ 	.short	0x0100
        /*0226*/ 	.byte	0x05
	.zero		1


	//   ....[15]....
        /*0228*/ 	.word	0x000008a0
        /*022c*/ 	.word	0x000000ff
        /*0230*/ 	.word	0x00000078
        /*0234*/ 	.short	0x0100
        /*0236*/ 	.byte	0x05
	.zero		1


	//   ....[16]....
        /*0238*/ 	.word	0x000009e0
        /*023c*/ 	.word	0x000000ff
        /*0240*/ 	.word	0x00000080
        /*0244*/ 	.short	0x0100
        /*0246*/ 	.byte	0x05
	.zero		1


	//   ....[17]....
        /*0248*/ 	.word	0x000009f0
        /*024c*/ 	.word	0x000000ff
        /*0250*/ 	.word	0x00000090
        /*0254*/ 	.short	0x0100
        /*0256*/ 	.byte	0x05
	.zero		1


	//   ....[18]....
        /*0258*/ 	.word	0x00000a00
        /*025c*/ 	.word	0x000000ff
        /*0260*/ 	.word	0x00000088
        /*0264*/ 	.short	0x0100
        /*0266*/ 	.byte	0x05
	.zero		1


	//   ....[19]....
        /*0268*/ 	.word	0x00000a10
        /*026c*/ 	.word	0x000000ff
        /*0270*/ 	.word	0x00000098
        /*0274*/ 	.short	0x0100
        /*0276*/ 	.byte	0x05
	.zero		1


	//   ....[20]....
        /*0278*/ 	.word	0x00000b40
        /*027c*/ 	.word	0x000000ff
        /*0280*/ 	.word	0x000000a0
        /*0284*/ 	.short	0x0100
        /*0286*/ 	.byte	0x07
	.zero		1


	//   ....[21]....
        /*0288*/ 	.word	0x00000b50
        /*028c*/ 	.word	0x000000ff
        /*0290*/ 	.word	0x000000c0
        /*0294*/ 	.short	0x0100
        /*0296*/ 	.byte	0x07
	.zero		1


	//   ....[22]....
        /*0298*/ 	.word	0x00000b60
        /*029c*/ 	.word	0x000000ff
        /*02a0*/ 	.word	0x000000a8
        /*02a4*/ 	.short	0x0100
        /*02a6*/ 	.byte	0x07
	.zero		1


	//   ....[23]....
        /*02a8*/ 	.word	0x00000b70
        /*02ac*/ 	.word	0x000000ff
        /*02b0*/ 	.word	0x000000c8
        /*02b4*/ 	.short	0x0100
        /*02b6*/ 	.byte	0x07
	.zero		1


	//   ....[24]....
        /*02b8*/ 	.word	0x00000b80
        /*02bc*/ 	.word	0x000000ff
        /*02c0*/ 	.word	0x000000b0
        /*02c4*/ 	.short	0x0100
        /*02c6*/ 	.byte	0x07
	.zero		1


	//   ....[25]....
        /*02c8*/ 	.word	0x00000b90
        /*02cc*/ 	.word	0x000000ff
        /*02d0*/ 	.word	0x000000d0
        /*02d4*/ 	.short	0x0100
        /*02d6*/ 	.byte	0x07
	.zero		1


	//   ....[26]....
        /*02d8*/ 	.word	0x00000ba0
        /*02dc*/ 	.word	0x000000ff
        /*02e0*/ 	.word	0x000000b8
        /*02e4*/ 	.short	0x0100
        /*02e6*/ 	.byte	0x07
	.zero		1


	//   ....[27]....
        /*02e8*/ 	.word	0x00000bb0
        /*02ec*/ 	.word	0x000000ff
        /*02f0*/ 	.word	0x000000d8
        /*02f4*/ 	.short	0x0100
        /*02f6*/ 	.byte	0x07
	.zero		1


	//   ....[28]....
        /*02f8*/ 	.word	0x00000ca0
        /*02fc*/ 	.word	0x000000ff
        /*0300*/ 	.word	0x000000e0
        /*0304*/ 	.short	0x0100
        /*0306*/ 	.byte	0x05
	.zero		1


	//   ....[29]....
        /*0308*/ 	.word	0x00000cb0
        /*030c*/ 	.word	0x000000ff
        /*0310*/ 	.word	0x000000f0
        /*0314*/ 	.short	0x0100
        /*0316*/ 	.byte	0x05
	.zero		1


	//   ....[30]....
        /*0318*/ 	.word	0x00000cc0
        /*031c*/ 	.word	0x000000ff
        /*0320*/ 	.word	0x000000e8
        /*0324*/ 	.short	0x0100
        /*0326*/ 	.byte	0x05
	.zero		1


	//   ....[31]....
        /*0328*/ 	.word	0x00000cd0
        /*032c*/ 	.word	0x000000ff
        /*0330*/ 	.word	0x000000f8
        /*0334*/ 	.short	0x0100
        /*0336*/ 	.byte	0x05
	.zero		1


	//   ....[32]....
        /*0338*/ 	.word	0x000015a0
        /*033c*/ 	.word	0x00000002
        /*0340*/ 	.word	0x000000f0
        /*0344*/ 	.short	0x010a
        /*0346*/ 	.byte	0xff
	.zero		1


	//   ....[33]....
        /*0348*/ 	.word	0x000015d0
        /*034c*/ 	.word	0x00000002
        /*0350*/ 	.word	0x000000e0
        /*0354*/ 	.short	0x0101
        /*0356*/ 	.byte	0xff
	.zero		1


	//   ....[34]....
        /*0358*/ 	.word	0x000016a0
        /*035c*/ 	.word	0x000000ff
        /*0360*/ 	.word	0x00000018
        /*0364*/ 	.short	0x010a
        /*0366*/ 	.byte	0x08
	.zero		1


	//   ....[35]....
        /*0368*/ 	.word	0x00001740
        /*036c*/ 	.word	0x000000ff
        /*0370*/ 	.word	0x00000018
        /*0374*/ 	.short	0x010a
        /*0376*/ 	.byte	0x21
	.zero		1


	//   ....[36]....
        /*0378*/ 	.word	0x00001890
        /*037c*/ 	.word	0x000000ff
        /*0380*/ 	.word	0x00000018
        /*0384*/ 	.short	0x010a
        /*0386*/ 	.byte	0x08
	.zero		1


	//   ....[37]....
        /*0388*/ 	.word	0x00001a50
        /*038c*/ 	.word	0x000000ff
        /*0390*/ 	.word	0x00000078
        /*0394*/ 	.short	0x0101
        /*0396*/ 	.byte	0x04
	.zero		1


	//   ....[38]....
        /*0398*/ 	.word	0x00001a70
        /*039c*/ 	.word	0x000000ff
        /*03a0*/ 	.word	0x00000018
        /*03a4*/ 	.short	0x010a
        /*03a6*/ 	.byte	0x08
	.zero		1


	//   ....[39]....
        /*03a8*/ 	.word	0x00001af0
        /*03ac*/ 	.word	0x000000ff
        /*03b0*/ 	.word	0x00000018
        /*03b4*/ 	.short	0x010a
        /*03b6*/ 	.byte	0x21
	.zero		1


	//   ....[40]....
        /*03b8*/ 	.word	0x00001c40
        /*03bc*/ 	.word	0x000000ff
        /*03c0*/ 	.word	0x00000018
        /*03c4*/ 	.short	0x010a
        /*03c6*/ 	.byte	0x08
	.zero		1


	//   ....[41]....
        /*03c8*/ 	.word	0x00001e10
        /*03cc*/ 	.word	0x00000002
        /*03d0*/ 	.word	0x00000080
        /*03d4*/ 	.short	0x010a
        /*03d6*/ 	.byte	0xff
	.zero		1


	//   ....[42]....
        /*03d8*/ 	.word	0x00001ed0
        /*03dc*/ 	.word	0x00000002
        /*03e0*/ 	.word	0x00000000
        /*03e4*/ 	.short	0x0101
        /*03e6*/ 	.byte	0xff
	.zero		1


	//   ....[43]....
        /*03e8*/ 	.word	0x00002430
        /*03ec*/ 	.word	0x000000ff
        /*03f0*/ 	.word	0x00000000
        /*03f4*/ 	.short	0x010a
        /*03f6*/ 	.byte	0x05
	.zero		1


	//   ....[44]....
        /*03f8*/ 	.word	0x000024c0
        /*03fc*/ 	.word	0x000000ff
        /*0400*/ 	.word	0x00000000
        /*0404*/ 	.short	0x010a
        /*0406*/ 	.byte	0x05
	.zero		1


	//   ....[45]....
        /*0408*/ 	.word	0x00002560
        /*040c*/ 	.word	0x00000000
        /*0410*/ 	.word	0x00000000
        /*0414*/ 	.short	0x010a
        /*0416*/ 	.byte	0xff
	.zero		1


	//   ....[46]....
        /*0418*/ 	.word	0x00002680
        /*041c*/ 	.word	0x00000000
        /*0420*/ 	.word	0x000000e0
        /*0424*/ 	.short	0x010a
        /*0426*/ 	.byte	0xff
	.zero		1


	//   ....[47]....
        /*0428*/ 	.word	0x000026f0
        /*042c*/ 	.word	0x00000000
        /*0430*/ 	.word	0x00000000
        /*0434*/ 	.short	0x0101
        /*0436*/ 	.byte	0xff
	.zero		1


	//   ....[48]....
        /*0438*/ 	.word	0x00002710
        /*043c*/ 	.word	0x000000ff
        /*0440*/ 	.word	0x00000090
        /*0444*/ 	.short	0x010a
        /*0446*/ 	.byte	0x05
	.zero		1


	//   ....[49]....
        /*0448*/ 	.word	0x00002830
        /*044c*/ 	.word	0x00000000
        /*0450*/ 	.word	0x00000080
        /*0454*/ 	.short	0x010a
        /*0456*/ 	.byte	0xff
	.zero		1


	//   ....[50]....
        /*0458*/ 	.word	0x00002930
        /*045c*/ 	.word	0x00000000
        /*0460*/ 	.word	0x00000000
        /*0464*/ 	.short	0x0101
        /*0466*/ 	.byte	0xff
	.zero		1


	//   ....[51]....
        /*0468*/ 	.word	0x000029c0
        /*046c*/ 	.word	0x000000ff
        /*0470*/ 	.word	0x00000090
        /*0474*/ 	.short	0x0106
        /*0476*/ 	.byte	0x05
	.zero		1


	//   ....[52]....
        /*0478*/ 	.word	0x000029e0
        /*047c*/ 	.word	0x000000ff
        /*0480*/ 	.word	0x00000090
        /*0484*/ 	.short	0x010a
        /*0486*/ 	.byte	0x05
	.zero		1


	//   ....[53]....
        /*0488*/ 	.word	0x00002a70
        /*048c*/ 	.word	0x000000ff
        /*0490*/ 	.word	0x00000090
        /*0494*/ 	.short	0x0106
        /*0496*/ 	.byte	0x04
	.zero		1


	//   ....[54]....
        /*0498*/ 	.word	0x00002ab0
        /*049c*/ 	.word	0x00000000
        /*04a0*/ 	.word	0x00000090
        /*04a4*/ 	.short	0x010a
        /*04a6*/ 	.byte	0xff
	.zero		1


	//   ....[55]....
        /*04a8*/ 	.word	0x00003070
        /*04ac*/ 	.word	0x00000000
        /*04b0*/ 	.word	0x00000080
        /*04b4*/ 	.short	0x010a
        /*04b6*/ 	.byte	0xff
	.zero		1


	//   ....[56]....
        /*04b8*/ 	.word	0x00003170
        /*04bc*/ 	.word	0x00000003
        /*04c0*/ 	.word	0x00000000
        /*04c4*/ 	.short	0x0101
        /*04c6*/ 	.byte	0xff
	.zero		1


	//   ....[57]....
        /*04c8*/ 	.word	0x00003180
        /*04cc*/ 	.word	0x000000ff
        /*04d0*/ 	.word	0x00000000
        /*04d4*/ 	.short	0x010a
        /*04d6*/ 	.byte	0x07
	.zero		1


	//   ....[58]....
        /*04d8*/ 	.word	0x000031b0
        /*04dc*/ 	.word	0x000000ff
        /*04e0*/ 	.word	0x000000c0
        /*04e4*/ 	.short	0x010a
        /*04e6*/ 	.byte	0x06
	.zero		1


	//   ....[59]....
        /*04e8*/ 	.word	0x00003280
        /*04ec*/ 	.word	0x000000ff
        /*04f0*/ 	.word	0x00000000
        /*04f4*/ 	.short	0x010a
        /*04f6*/ 	.byte	0x0b
	.zero		1


	//   ....[60]....
        /*04f8*/ 	.word	0x000033b0
        /*04fc*/ 	.word	0x000000ff
        /*0500*/ 	.word	0x00000000
        /*0504*/ 	.short	0x010a
        /*0506*/ 	.byte	0x22
	.zero		1


	//   ....[61]....
        /*0508*/ 	.word	0x00003790
        /*050c*/ 	.word	0x000000ff
        /*0510*/ 	.word	0x00000000
        /*0514*/ 	.short	0x010a
        /*0516*/ 	.byte	0x06
	.zero		1


	//   ....[62]....
        /*0518*/ 	.word	0x00003820
        /*051c*/ 	.word	0x000000ff
        /*0520*/ 	.word	0x00000000
        /*0524*/ 	.short	0x010a
        /*0526*/ 	.byte	0x06
	.zero		1


	//   ....[63]....
        /*0528*/ 	.word	0x000038b0
        /*052c*/ 	.word	0x000000ff
        /*0530*/ 	.word	0x00000000
        /*0534*/ 	.short	0x010a
        /*0536*/ 	.byte	0x06
	.zero		1


	//   ....[64]....
        /*0538*/ 	.word	0x00003940
        /*053c*/ 	.word	0x000000ff
        /*0540*/ 	.word	0x00000000
        /*0544*/ 	.short	0x010a
        /*0546*/ 	.byte	0x07
	.zero		1


	//   ....[65]....
        /*0548*/ 	.word	0x00003d90
        /*054c*/ 	.word	0x00000000
        /*0550*/ 	.word	0x00000080
        /*0554*/ 	.short	0x010a
        /*0556*/ 	.byte	0xff
	.zero		1


	//   ....[66]....
        /*0558*/ 	.word	0x00003e50
        /*055c*/ 	.word	0x00000000
        /*0560*/ 	.word	0x00000000
        /*0564*/ 	.short	0x0101
        /*0566*/ 	.byte	0xff
	.zero		1


	//   ....[67]....
        /*0568*/ 	.word	0x00004170
        /*056c*/ 	.word	0x000000ff
        /*0570*/ 	.word	0x00000078
        /*0574*/ 	.short	0x010a
        /*0576*/ 	.byte	0x07
	.zero		1


	//   ....[68]....
        /*0578*/ 	.word	0x00004370
        /*057c*/ 	.word	0x000000ff
        /*0580*/ 	.word	0x00000050
        /*0584*/ 	.short	0x010a
        /*0586*/ 	.byte	0x07
	.zero		1


	//   ....[69]....
        /*0588*/ 	.word	0x000044f0
        /*058c*/ 	.word	0x000000ff
        /*0590*/ 	.word	0x00000030
        /*0594*/ 	.short	0x010b
        /*0596*/ 	.byte	0x07
	.zero		1


	//   ....[70]....
        /*0598*/ 	.word	0x00004500
        /*059c*/ 	.word	0x000000ff
        /*05a0*/ 	.word	0x00000000
        /*05a4*/ 	.short	0x0101
        /*05a6*/ 	.byte	0x15
	.zero		1


	//   ....[71]....
        /*05a8*/ 	.word	0x00004510
        /*05ac*/ 	.word	0x000000ff
        /*05b0*/ 	.word	0x00000058
        /*05b4*/ 	.short	0x010a
        /*05b6*/ 	.byte	0x07
	.zero		1


	//   ....[72]....
        /*05b8*/ 	.word	0x00004650
        /*05bc*/ 	.word	0x000000ff
        /*05c0*/ 	.word	0x00000038
        /*05c4*/ 	.short	0x010b
        /*05c6*/ 	.byte	0x07
	.zero		1


	//   ....[73]....
        /*05c8*/ 	.word	0x00004660
        /*05cc*/ 	.word	0x000000ff
        /*05d0*/ 	.word	0x00000000
        /*05d4*/ 	.short	0x0101
        /*05d6*/ 	.byte	0x0f
	.zero		1


	//   ....[74]....
        /*05d8*/ 	.word	0x00004670
        /*05dc*/ 	.word	0x000000ff
        /*05e0*/ 	.word	0x00000060
        /*05e4*/ 	.short	0x010a
        /*05e6*/ 	.byte	0x07
	.zero		1


	//   ....[75]....
        /*05e8*/ 	.word	0x000047c0
        /*05ec*/ 	.word	0x000000ff
        /*05f0*/ 	.word	0x00000040
        /*05f4*/ 	.short	0x010b
        /*05f6*/ 	.byte	0x07
	.zero		1


	//   ....[76]....
        /*05f8*/ 	.word	0x000047d0
        /*05fc*/ 	.word	0x000000ff
        /*0600*/ 	.word	0x00000000
        /*0604*/ 	.short	0x0101
        /*0606*/ 	.byte	0x0e
	.zero		1


	//   ....[77]....
        /*0608*/ 	.word	0x000047e0
        /*060c*/ 	.word	0x000000ff
        /*0610*/ 	.word	0x00000068
        /*0614*/ 	.short	0x010a
        /*0616*/ 	.byte	0x07
	.zero		1


	//   ....[78]....
        /*0618*/ 	.word	0x00004940
        /*061c*/ 	.word	0x000000ff
        /*0620*/ 	.word	0x00000048
        /*0624*/ 	.short	0x010b
        /*0626*/ 	.byte	0x07
	.zero		1


	//   ....[79]....
        /*0628*/ 	.word	0x00004950
        /*062c*/ 	.word	0x000000ff
        /*0630*/ 	.word	0x00000000
        /*0634*/ 	.short	0x0101
        /*0636*/ 	.byte	0x0d
	.zero		1


	//   ....[80]....
        /*0638*/ 	.word	0x00004960
        /*063c*/ 	.word	0x000000ff
        /*0640*/ 	.word	0x00000050
        /*0644*/ 	.short	0x010a
        /*0646*/ 	.byte	0x07
	.zero		1


	//   ....[81]....
        /*0648*/ 	.word	0x00004ab0
        /*064c*/ 	.word	0x000000ff
        /*0650*/ 	.word	0x00000030
        /*0654*/ 	.short	0x010b
        /*0656*/ 	.byte	0x07
	.zero		1


	//   ....[82]....
        /*0658*/ 	.word	0x00004ac0
        /*065c*/ 	.word	0x000000ff
        /*0660*/ 	.word	0x00000000
        /*0664*/ 	.short	0x0101
        /*0666*/ 	.byte	0x15
	.zero		1


	//   ....[83]....
        /*0668*/ 	.word	0x00004ad0
        /*066c*/ 	.word	0x000000ff
        /*0670*/ 	.word	0x00000058
        /*0674*/ 	.short	0x010a
        /*0676*/ 	.byte	0x07
	.zero		1


	//   ....[84]....
        /*0678*/ 	.word	0x00004c20
        /*067c*/ 	.word	0x000000ff
        /*0680*/ 	.word	0x00000038
        /*0684*/ 	.short	0x010b
        /*0686*/ 	.byte	0x07
	.zero		1


	//   ....[85]....
        /*0688*/ 	.word	0x00004c30
        /*068c*/ 	.word	0x000000ff
        /*0690*/ 	.word	0x00000000
        /*0694*/ 	.short	0x0101
        /*0696*/ 	.byte	0x0f
	.zero		1


	//   ....[86]....
        /*0698*/ 	.word	0x00004c40
        /*069c*/ 	.word	0x000000ff
        /*06a0*/ 	.word	0x00000060
        /*06a4*/ 	.short	0x010a
        /*06a6*/ 	.byte	0x07
	.zero		1


	//   ....[87]....
        /*06a8*/ 	.word	0x00004dc0
        /*06ac*/ 	.word	0x000000ff
        /*06b0*/ 	.word	0x00000040
        /*06b4*/ 	.short	0x010b
        /*06b6*/ 	.byte	0x07
	.zero		1


	//   ....[88]....
        /*06b8*/ 	.word	0x00004e00
        /*06bc*/ 	.word	0x000000ff
        /*06c0*/ 	.word	0x00000000
        /*06c4*/ 	.short	0x0101
        /*06c6*/ 	.byte	0x0e
	.zero		1


	//   ....[89]....
        /*06c8*/ 	.word	0x00004e40
        /*06cc*/ 	.word	0x000000ff
        /*06d0*/ 	.word	0x00000068
        /*06d4*/ 	.short	0x010a
        /*06d6*/ 	.byte	0x07
	.zero		1


	//   ....[90]....
        /*06d8*/ 	.word	0x00005070
        /*06dc*/ 	.word	0x000000ff
        /*06e0*/ 	.word	0x00000048
        /*06e4*/ 	.short	0x010b
        /*06e6*/ 	.byte	0x07
	.zero		1


	//   ....[91]....
        /*06e8*/ 	.word	0x00005090
        /*06ec*/ 	.word	0x000000ff
        /*06f0*/ 	.word	0x00000000
        /*06f4*/ 	.short	0x0101
        /*06f6*/ 	.byte	0x0d
	.zero		1


	//   ....[92]....
        /*06f8*/ 	.word	0x000050b0
        /*06fc*/ 	.word	0x000000ff
        /*0700*/ 	.word	0x00000050
        /*0704*/ 	.short	0x010a
        /*0706*/ 	.byte	0x07
	.zero		1


	//   ....[93]....
        /*0708*/ 	.word	0x000050d0
        /*070c*/ 	.word	0x000000ff
        /*0710*/ 	.word	0x00000058
        /*0714*/ 	.short	0x010a
        /*0716*/ 	.byte	0x07
	.zero		1


	//   ....[94]....
        /*0718*/ 	.word	0x000050f0
        /*071c*/ 	.word	0x000000ff
        /*0720*/ 	.word	0x00000060
        /*0724*/ 	.short	0x010a
        /*0726*/ 	.byte	0x07
	.zero		1


	//   ....[95]....
        /*0728*/ 	.word	0x00005140
        /*072c*/ 	.word	0x00000002
        /*0730*/ 	.word	0x00000068
        /*0734*/ 	.short	0x010a
        /*0736*/ 	.byte	0xff
	.zero		1


	//   ....[96]....
        /*0738*/ 	.word	0x00005460
        /*073c*/ 	.word	0x00000000
        /*0740*/ 	.word	0x00000080
        /*0744*/ 	.short	0x010a
        /*0746*/ 	.byte	0xff
	.zero		1


	//   ....[97]....
        /*0748*/ 	.word	0x00005570
        /*074c*/ 	.word	0x00000000
        /*0750*/ 	.word	0x00000000
        /*0754*/ 	.short	0x0101
        /*0756*/ 	.byte	0xff
	.zero		1


	//   ....[98]....
        /*0758*/ 	.word	0x00005fc0
        /*075c*/ 	.word	0x000000ff
        /*0760*/ 	.word	0x00000030
        /*0764*/ 	.short	0x010a
        /*0766*/ 	.byte	0x30
	.zero		1


	//   ....[99]....
        /*0768*/ 	.word	0x00005ff0
        /*076c*/ 	.word	0x00000053
        /*0770*/ 	.word	0x000000a0
        /*0774*/ 	.short	0x010a
        /*0776*/ 	.byte	0xff
	.zero		1


	//   ....[100]....
        /*0778*/ 	.word	0x000060e0
        /*077c*/ 	.word	0x000000ff
        /*0780*/ 	.word	0x00000030
        /*0784*/ 	.short	0x010a
        /*0786*/ 	.byte	0x30
	.zero		1


	//   ....[101]....
        /*0788*/ 	.word	0x000061d0
        /*078c*/ 	.word	0x00000053
        /*0790*/ 	.word	0x000000a0
        /*0794*/ 	.short	0x010a
        /*0796*/ 	.byte	0xff
	.zero		1


	//   ....[102]....
        /*0798*/ 	.word	0x000067a0
        /*079c*/ 	.word	0x00000000
        /*07a0*/ 	.word	0x00000000
        /*07a4*/ 	.short	0x0101
        /*07a6*/ 	.byte	0xff
	.zero		1


	//   ....[103]....
        /*07a8*/ 	.word	0x000067b0
        /*07ac*/ 	.word	0x00000002
        /*07b0*/ 	.word	0x00000030
        /*07b4*/ 	.short	0x010a
        /*07b6*/ 	.byte	0xff
	.zero		1


	//   ....[104]....
        /*07b8*/ 	.word	0x00006890
        /*07bc*/ 	.word	0x00000002
        /*07c0*/ 	.word	0x00000030
        /*07c4*/ 	.short	0x010a
        /*07c6*/ 	.byte	0xff
	.zero		1


	//   ....[105]....
        /*07c8*/ 	.word	0x00006ef0
        /*07cc*/ 	.word	0x00000010
        /*07d0*/ 	.word	0x00000000
        /*07d4*/ 	.short	0x0101
        /*07d6*/ 	.byte	0xff
	.zero		1


	//   ....[106]....
        /*07d8*/ 	.word	0x00006f10
        /*07dc*/ 	.word	0x00000000
        /*07e0*/ 	.word	0x00000030
        /*07e4*/ 	.short	0x010a
        /*07e6*/ 	.byte	0xff
	.zero		1


	//   ....[107]....
        /*07e8*/ 	.word	0x00006fe0
        /*07ec*/ 	.word	0x00000000
        /*07f0*/ 	.word	0x00000030
        /*07f4*/ 	.short	0x010a
        /*07f6*/ 	.byte	0xff
	.zero		1


	//   ....[108]....
        /*07f8*/ 	.word	0x00007650
        /*07fc*/ 	.word	0x00000010
        /*0800*/ 	.word	0x00000000
        /*0804*/ 	.short	0x0101
        /*0806*/ 	.byte	0xff
	.zero		1


	//   ....[109]....
        /*0808*/ 	.word	0x00007670
        /*080c*/ 	.word	0x00000000
        /*0810*/ 	.word	0x00000030
        /*0814*/ 	.short	0x010a
        /*0816*/ 	.byte	0xff
	.zero		1


	//   ....[110]....
        /*0818*/ 	.word	0x00007740
        /*081c*/ 	.word	0x00000000
        /*0820*/ 	.word	0x00000030
        /*0824*/ 	.short	0x010a
        /*0826*/ 	.byte	0xff
	.zero		1


	//   ....[111]....
        /*0828*/ 	.word	0x00007de0
        /*082c*/ 	.word	0x00000010
        /*0830*/ 	.word	0x00000000
        /*0834*/ 	.short	0x0101
        /*0836*/ 	.byte	0xff
	.zero		1


	//   ....[112]....
        /*0838*/ 	.word	0x00007e00
        /*083c*/ 	.word	0x00000000
        /*0840*/ 	.word	0x00000030
        /*0844*/ 	.short	0x010a
        /*0846*/ 	.byte	0xff
	.zero		1


	//   ....[113]....
        /*0848*/ 	.word	0x00007ed0
        /*084c*/ 	.word	0x00000000
        /*0850*/ 	.word	0x00000030
        /*0854*/ 	.short	0x010a
        /*0856*/ 	.byte	0xff
	.zero		1


	//   ....[114]....
        /*0858*/ 	.word	0x000085b0
        /*085c*/ 	.word	0x00000010
        /*0860*/ 	.word	0x00000000
        /*0864*/ 	.short	0x0101
        /*0866*/ 	.byte	0xff
	.zero		1


	//   ....[115]....
        /*0868*/ 	.word	0x000085d0
        /*086c*/ 	.word	0x00000000
        /*0870*/ 	.word	0x00000030
        /*0874*/ 	.short	0x010a
        /*0876*/ 	.byte	0xff
	.zero		1


	//   ....[116]....
        /*0878*/ 	.word	0x000086a0
        /*087c*/ 	.word	0x00000000
        /*0880*/ 	.word	0x00000030
        /*0884*/ 	.short	0x010a
        /*0886*/ 	.byte	0xff
	.zero		1


	//   ....[117]....
        /*0888*/ 	.word	0x00008d50
        /*088c*/ 	.word	0x00000010
        /*0890*/ 	.word	0x00000000
        /*0894*/ 	.short	0x0101
        /*0896*/ 	.byte	0xff
	.zero		1


	//   ....[118]....
        /*0898*/ 	.word	0x00008d70
        /*089c*/ 	.word	0x00000000
        /*08a0*/ 	.word	0x00000030
        /*08a4*/ 	.short	0x010a
        /*08a6*/ 	.byte	0xff
	.zero		1


	//   ....[119]....
        /*08a8*/ 	.word	0x00008e40
        /*08ac*/ 	.word	0x00000000
        /*08b0*/ 	.word	0x00000030
        /*08b4*/ 	.short	0x010a
        /*08b6*/ 	.byte	0xff
	.zero		1


	//   ....[120]....
        /*08b8*/ 	.word	0x000094f0
        /*08bc*/ 	.word	0x00000010
        /*08c0*/ 	.word	0x00000000
        /*08c4*/ 	.short	0x0101
        /*08c6*/ 	.byte	0xff
	.zero		1


	//   ....[121]....
        /*08c8*/ 	.word	0x00009510
        /*08cc*/ 	.word	0x00000000
        /*08d0*/ 	.word	0x00000030
        /*08d4*/ 	.short	0x010a
        /*08d6*/ 	.byte	0xff
	.zero		1


	//   ....[122]....
        /*08d8*/ 	.word	0x000095e0
        /*08dc*/ 	.word	0x00000000
        /*08e0*/ 	.word	0x00000030
        /*08e4*/ 	.short	0x010a
        /*08e6*/ 	.byte	0xff
	.zero		1


	//   ....[123]....
        /*08e8*/ 	.word	0x00009860
        /*08ec*/ 	.word	0x000000ff
        /*08f0*/ 	.word	0x00000000
        /*08f4*/ 	.short	0x0101
        /*08f6*/ 	.byte	0x05
	.zero		1


	//   ....[124]....
        /*08f8*/ 	.word	0x00009ca0
        /*08fc*/ 	.word	0x00000000
        /*0900*/ 	.word	0x00000000
        /*0904*/ 	.short	0x0101
        /*0906*/ 	.byte	0xff
	.zero		1


	//   ....[125]....
        /*0908*/ 	.word	0x00009f10
        /*090c*/ 	.word	0x000000ff
        /*0910*/ 	.word	0x00000000
        /*0914*/ 	.short	0x0101
        /*0916*/ 	.byte	0x04
	.zero		1


	//   ....[126]....
        /*0918*/ 	.word	0x00009f30
        /*091c*/ 	.word	0x00000002
        /*0920*/ 	.word	0x000000f0
        /*0924*/ 	.short	0x010a
        /*0926*/ 	.byte	0xff
	.zero		1


	//   ....[127]....
        /*0928*/ 	.word	0x00009f90
        /*092c*/ 	.word	0x00000002
        /*0930*/ 	.word	0x00000018
        /*0934*/ 	.short	0x010a
        /*0936*/ 	.byte	0xff
	.zero		1


	//   ....[128]....
        /*0938*/ 	.word	0x00009ff0
        /*093c*/ 	.word	0x00000002
        /*0940*/ 	.word	0x00000018
        /*0944*/ 	.short	0x010a
        /*0946*/ 	.byte	0xff
	.zero		1


	//   ....[129]....
        /*0948*/ 	.word	0x0000a040
        /*094c*/ 	.word	0x00000002
        /*0950*/ 	.word	0x00000080
        /*0954*/ 	.short	0x010a
        /*0956*/ 	.byte	0xff
	.zero		1


	//   ....[130]....
        /*0958*/ 	.word	0x0000a0a0
        /*095c*/ 	.word	0x00000000
        /*0960*/ 	.word	0x00000000
        /*0964*/ 	.short	0x010a
        /*0966*/ 	.byte	0xff
	.zero		1


	//   ....[131]....
        /*0968*/ 	.word	0x0000a100
        /*096c*/ 	.word	0x00000000
        /*0970*/ 	.word	0x00000000
        /*0974*/ 	.short	0x010a
        /*0976*/ 	.byte	0xff
	.zero		1


	//   ....[132]....
        /*0978*/ 	.word	0x0000a150
        /*097c*/ 	.word	0x00000000
        /*0980*/ 	.word	0x000000e0
        /*0984*/ 	.short	0x010a
        /*0986*/ 	.byte	0xff
	.zero		1


	//   ....[133]....
        /*0988*/ 	.word	0x0000a1b0
        /*098c*/ 	.word	0x00000000
        /*0990*/ 	.word	0x00000090
        /*0994*/ 	.short	0x010a
        /*0996*/ 	.byte	0xff
	.zero		1


	//   ....[134]....
        /*0998*/ 	.word	0x0000a200
        /*099c*/ 	.word	0x00000000
        /*09a0*/ 	.word	0x00000080
        /*09a4*/ 	.short	0x010a
        /*09a6*/ 	.byte	0xff
	.zero		1


	//   ....[135]....
        /*09a8*/ 	.word	0x0000a260
        /*09ac*/ 	.word	0x00000000
        /*09b0*/ 	.word	0x00000090
        /*09b4*/ 	.short	0x010a
        /*09b6*/ 	.byte	0xff
	.zero		1


	//   ....[136]....
        /*09b8*/ 	.word	0x0000a2b0
        /*09bc*/ 	.word	0x00000000
        /*09c0*/ 	.word	0x00000080
        /*09c4*/ 	.short	0x010a
        /*09c6*/ 	.byte	0xff
	.zero		1


	//   ....[137]....
        /*09c8*/ 	.word	0x0000a310
        /*09cc*/ 	.word	0x00000002
        /*09d0*/ 	.word	0x000000c0
        /*09d4*/ 	.short	0x010a
        /*09d6*/ 	.byte	0xff
	.zero		1


	//   ....[138]....
        /*09d8*/ 	.word	0x0000a370
        /*09dc*/ 	.word	0x00000000
        /*09e0*/ 	.word	0x00000000
        /*09e4*/ 	.short	0x010a
        /*09e6*/ 	.byte	0xff
	.zero		1


	//   ....[139]....
        /*09e8*/ 	.word	0x0000a3d0
        /*09ec*/ 	.word	0x00000000
        /*09f0*/ 	.word	0x00000000
        /*09f4*/ 	.short	0x010a
        /*09f6*/ 	.byte	0xff
	.zero		1


	//   ....[140]....
        /*09f8*/ 	.word	0x0000a430
        /*09fc*/ 	.word	0x00000000
        /*0a00*/ 	.word	0x00000000
        /*0a04*/ 	.short	0x010a
        /*0a06*/ 	.byte	0xff
	.zero		1


	//   ....[141]....
        /*0a08*/ 	.word	0x0000a490
        /*0a0c*/ 	.word	0x00000000
        /*0a10*/ 	.word	0x00000000
        /*0a14*/ 	.short	0x010a
        /*0a16*/ 	.byte	0xff
	.zero		1


	//   ....[142]....
        /*0a18*/ 	.word	0x0000a4f0
        /*0a1c*/ 	.word	0x00000000
        /*0a20*/ 	.word	0x00000000
        /*0a24*/ 	.short	0x010a
        /*0a26*/ 	.byte	0xff
	.zero		1


	//   ....[143]....
        /*0a28*/ 	.word	0x0000a540
        /*0a2c*/ 	.word	0x00000000
        /*0a30*/ 	.word	0x00000080
        /*0a34*/ 	.short	0x010a
        /*0a36*/ 	.byte	0xff
	.zero		1


	//   ....[144]....
        /*0a38*/ 	.word	0x0000a5a0
        /*0a3c*/ 	.word	0x00000000
        /*0a40*/ 	.word	0x00000078
        /*0a44*/ 	.short	0x010a
        /*0a46*/ 	.byte	0xff
	.zero		1


	//   ....[145]....
        /*0a48*/ 	.word	0x0000a600
        /*0a4c*/ 	.word	0x00000000
        /*0a50*/ 	.word	0x00000050
        /*0a54*/ 	.short	0x010a
        /*0a56*/ 	.byte	0xff
	.zero		1


	//   ....[146]....
        /*0a58*/ 	.word	0x0000a660
        /*0a5c*/ 	.word	0x00000000
        /*0a60*/ 	.word	0x00000058
        /*0a64*/ 	.short	0x010a
        /*0a66*/ 	.byte	0xff
	.zero		1


	//   ....[147]....
        /*0a68*/ 	.word	0x0000a6c0
        /*0a6c*/ 	.word	0x00000000
        /*0a70*/ 	.word	0x00000060
        /*0a74*/ 	.short	0x010a
        /*0a76*/ 	.byte	0xff
	.zero		1


	//   ....[148]....
        /*0a78*/ 	.word	0x0000a720
        /*0a7c*/ 	.word	0x00000000
        /*0a80*/ 	.word	0x00000068
        /*0a84*/ 	.short	0x010a
        /*0a86*/ 	.byte	0xff
	.zero		1


	//   ....[149]....
        /*0a88*/ 	.word	0x0000a780
        /*0a8c*/ 	.word	0x00000000
        /*0a90*/ 	.word	0x00000050
        /*0a94*/ 	.short	0x010a
        /*0a96*/ 	.byte	0xff
	.zero		1


	//   ....[150]....
        /*0a98*/ 	.word	0x0000a7e0
        /*0a9c*/ 	.word	0x00000000
        /*0aa0*/ 	.word	0x00000058
        /*0aa4*/ 	.short	0x010a
        /*0aa6*/ 	.byte	0xff
	.zero		1


	//   ....[151]....
        /*0aa8*/ 	.word	0x0000a840
        /*0aac*/ 	.word	0x00000000
        /*0ab0*/ 	.word	0x00000060
        /*0ab4*/ 	.short	0x010a
        /*0ab6*/ 	.byte	0xff
	.zero		1


	//   ....[152]....
        /*0ab8*/ 	.word	0x0000a8a0
        /*0abc*/ 	.word	0x00000000
        /*0ac0*/ 	.word	0x00000068
        /*0ac4*/ 	.short	0x010a
        /*0ac6*/ 	.byte	0xff
	.zero		1


	//   ....[153]....
        /*0ac8*/ 	.word	0x0000a900
        /*0acc*/ 	.word	0x00000000
        /*0ad0*/ 	.word	0x00000050
        /*0ad4*/ 	.short	0x010a
        /*0ad6*/ 	.byte	0xff
	.zero		1


	//   ....[154]....
        /*0ad8*/ 	.word	0x0000a960
        /*0adc*/ 	.word	0x00000000
        /*0ae0*/ 	.word	0x00000058
        /*0ae4*/ 	.short	0x010a
        /*0ae6*/ 	.byte	0xff
	.zero		1


	//   ....[155]....
        /*0ae8*/ 	.word	0x0000a9c0
        /*0aec*/ 	.word	0x00000002
        /*0af0*/ 	.word	0x00000060
        /*0af4*/ 	.short	0x010a
        /*0af6*/ 	.byte	0xff
	.zero		1


	//   ....[156]....
        /*0af8*/ 	.word	0x0000aa10
        /*0afc*/ 	.word	0x00000000
        /*0b00*/ 	.word	0x00000080
        /*0b04*/ 	.short	0x010a
        /*0b06*/ 	.byte	0xff
	.zero		1


	//   ....[157]....
        /*0b08*/ 	.word	0x0000aa70
        /*0b0c*/ 	.word	0x00000002
        /*0b10*/ 	.word	0x00000030
        /*0b14*/ 	.short	0x010a
        /*0b16*/ 	.byte	0xff
	.zero		1


	//   ....[158]....
        /*0b18*/ 	.word	0x0000aac0
        /*0b1c*/ 	.word	0x00000053
        /*0b20*/ 	.word	0x000000a0
        /*0b24*/ 	.short	0x010a
        /*0b26*/ 	.byte	0xff
	.zero		1


	//   ....[159]....
        /*0b28*/ 	.word	0x0000ab10
        /*0b2c*/ 	.word	0x00000002
        /*0b30*/ 	.word	0x00000030
        /*0b34*/ 	.short	0x010a
        /*0b36*/ 	.byte	0xff
	.zero		1


	//   ....[160]....
        /*0b38*/ 	.word	0x0000ab60
        /*0b3c*/ 	.word	0x00000000
        /*0b40*/ 	.word	0x00000030
        /*0b44*/ 	.short	0x010a
        /*0b46*/ 	.byte	0xff
	.zero		1


	//   ....[161]....
        /*0b48*/ 	.word	0x0000abb0
        /*0b4c*/ 	.word	0x00000000
        /*0b50*/ 	.word	0x00000030
        /*0b54*/ 	.short	0x010a
        /*0b56*/ 	.byte	0xff
	.zero		1


	//   ....[162]....
        /*0b58*/ 	.word	0x0000ac00
        /*0b5c*/ 	.word	0x00000000
        /*0b60*/ 	.word	0x00000030
        /*0b64*/ 	.short	0x010a
        /*0b66*/ 	.byte	0xff
	.zero		1


	//   ....[163]....
        /*0b68*/ 	.word	0x0000ac50
        /*0b6c*/ 	.word	0x00000000
        /*0b70*/ 	.word	0x00000030
        /*0b74*/ 	.short	0x010a
        /*0b76*/ 	.byte	0xff
	.zero		1


	//   ....[164]....
        /*0b78*/ 	.word	0x0000aca0
        /*0b7c*/ 	.word	0x00000000
        /*0b80*/ 	.word	0x00000030
        /*0b84*/ 	.short	0x010a
        /*0b86*/ 	.byte	0xff
	.zero		1


	//   ....[165]....
        /*0b88*/ 	.word	0x0000acf0
        /*0b8c*/ 	.word	0x00000000
        /*0b90*/ 	.word	0x00000030
        /*0b94*/ 	.short	0x010a
        /*0b96*/ 	.byte	0xff
	.zero		1


	//----- nvinfo : EIATTR_NUM_MBARRIERS
	.align		4
.L_47:
        /*0b98*/ 	.byte	0x03, 0x38
        /*0b9a*/ 	.short	0x0020


	//----- nvinfo : EIATTR_EXIT_INSTR_OFFSETS
	.align		4
        /*0b9c*/ 	.byte	0x04, 0x1c
        /*0b9e*/ 	.short	(.L_49 - .L_48)


	//   ....[0]....
.L_48:
        /*0ba0*/ 	.word	0x00002590


	//   ....[1]....
        /*0ba4*/ 	.word	0x00002a80


	//   ....[2]....
        /*0ba8*/ 	.word	0x00002ae0


	//   ....[3]....
        /*0bac*/ 	.word	0x00003ba0


	//   ....[4]....
        /*0bb0*/ 	.word	0x00005170


	//   ....[5]....
        /*0bb4*/ 	.word	0x000051b0


	//   ....[6]....
        /*0bb8*/ 	.word	0x00009e00


	//   ....[7]....
        /*0bbc*/ 	.word	0x00009e80


	//   ....[8]....
        /*0bc0*/ 	.word	0x00009eb0


	//   ....[9]....
        /*0bc4*/ 	.word	0x00009f20


	//----- nvinfo : EIATTR_MAX_THREADS
	.align		4
.L_49:
        /*0bc8*/ 	.byte	0x04, 0x05
        /*0bca*/ 	.short	(.L_51 - .L_50)
.L_50:
        /*0bcc*/ 	.word	0x00000100
        /*0bd0*/ 	.word	0x00000001
        /*0bd4*/ 	.word	0x00000001


	//----- nvinfo : EIATTR_CRS_STACK_SIZE
	.align		4
.L_51:
        /*0bd8*/ 	.byte	0x04, 0x1e
        /*0bda*/ 	.short	(.L_53 - .L_52)
.L_52:
        /*0bdc*/ 	.word	0x00000000


	//----- nvinfo : EIATTR_CBANK_PARAM_SIZE
	.align		4
.L_53:
        /*0be0*/ 	.byte	0x03, 0x19
        /*0be2*/ 	.short	0x0800


	//----- nvinfo : EIATTR_PARAM_CBANK
	.align		4
        /*0be4*/ 	.byte	0x04, 0x0a
        /*0be6*/ 	.short	(.L_55 - .L_54)
	.align		4
.L_54:
        /*0be8*/ 	.word	index@(.nv.constant0._ZN7cutlass13device_kernelINS_4gemm6kernel13GemmUniversalIN4cute5tupleIJiiiiEEENS1_10collective13CollectiveMmaINS1_35MainloopSm100TmaUmmaWarpSpecializedILi3ELi2ELi4ENS5_IJNS4_1CILi1EEESB_SB_EEEEENS5_IJNSA_ILi128EEESE_NSA_ILi64EEEEEEfNS5_IJlSB_lEEEfSH_NS4_8TiledMMAINS4_8MMA_AtomIJNS4_17SM100_MMA_TF32_SSINS_10tfloat32_tESL_fLi128ELi128ELNS4_4UMMA5MajorE0ELSN_0ELNSM_7ScaleInE0ELSO_0EEEEEENS4_6LayoutISC_NS5_IJNSA_ILi0EEESS_SS_EEEEENS5_IJNS4_10UnderscoreESV_SV_EEEEENS4_13SM90_TMA_LOADENS4_14ComposedLayoutINS4_7SwizzleILi3ELi4ELi3EEENS4_18smem_ptr_flag_bitsILi32EEENSR_INS5_IJNSA_ILi8EEENSA_ILi32EEEEEENS5_IJS15_SB_EEEEEEEvNS4_8identityESY_S19_vS1A_EENS_8epilogue10collective18CollectiveEpilogueINS1C_23Sm100TmaWarpSpecializedILi4ELi2ELi16ELb1ELb0EEEJSG_NS5_IJNSR_ISE_SB_EENSR_INSA_ILi16EEESB_EEEEEfSH_fSH_NS1C_6fusion15FusionCallbacksIS1G_NS1L_17LinearCombinationIffffLNS_15FloatRoundStyleE2EEESG_S1K_JEEENS4_5SM1004TMEM4LOAD26SM100_TMEM_LOAD_32dp32b16xESY_NSZ_INS10_ILi2ELi4ELi3EEES13_NSR_INS5_IJS14_S1I_EEENS5_IJS1I_SB_EEEEEEENS4_39AutoVectorizingCopyWithAssumedAlignmentILi128EEENS4_14SM90_TMA_STOREES1Z_S21_S21_EEEvvEEEEvNT_6ParamsE)
        /*0bec*/ 	.short	0x0380
        /*0bee*/ 	.short	0x0800


	//----- nvinfo : EIATTR_SW_WAR
	.align		4
.L_55:
        /*0bf0*/ 	.byte	0x04, 0x36
        /*0bf2*/ 	.short	(.L_57 - .L_56)
.L_56:
        /*0bf4*/ 	.word	0x00000008
.L_57:


//--------------------- .nv.callgraph             --------------------------
	.section	.nv.callgraph,"",@"SHT_CUDA_CALLGRAPH"
	.align	4
	.sectionentsize	8
	.align		4
        /*0000*/ 	.word	0x00000000
	.align		4
        /*0004*/ 	.word	0xffffffff
	.align		4
        /*0008*/ 	.word	index@(_ZN7cutlass13device_kernelINS_4gemm6kernel13GemmUniversalIN4cute5tupleIJiiiiEEENS1_10collective13CollectiveMmaINS1_35MainloopSm100TmaUmmaWarpSpecializedILi3ELi2ELi4ENS5_IJNS4_1CILi1EEESB_SB_EEEEENS5_IJNSA_ILi128EEESE_NSA_ILi64EEEEEEfNS5_IJlSB_lEEEfSH_NS4_8TiledMMAINS4_8MMA_AtomIJNS4_17SM100_MMA_TF32_SSINS_10tfloat32_tESL_fLi128ELi128ELNS4_4UMMA5MajorE0ELSN_0ELNSM_7ScaleInE0ELSO_0EEEEEENS4_6LayoutISC_NS5_IJNSA_ILi0EEESS_SS_EEEEENS5_IJNS4_10UnderscoreESV_SV_EEEEENS4_13SM90_TMA_LOADENS4_14ComposedLayoutINS4_7SwizzleILi3ELi4ELi3EEENS4_18smem_ptr_flag_bitsILi32EEENSR_INS5_IJNSA_ILi8EEENSA_ILi32EEEEEENS5_IJS15_SB_EEEEEEEvNS4_8identityESY_S19_vS1A_EENS_8epilogue10collective18CollectiveEpilogueINS1C_23Sm100TmaWarpSpecializedILi4ELi2ELi16ELb1ELb0EEEJSG_NS5_IJNSR_ISE_SB_EENSR_INSA_ILi16EEESB_EEEEEfSH_fSH_NS1C_6fusion15FusionCallbacksIS1G_NS1L_17LinearCombinationIffffLNS_15FloatRoundStyleE2EEESG_S1K_JEEENS4_5SM1004TMEM4LOAD26SM100_TMEM_LOAD_32dp32b16xESY_NSZ_INS10_ILi2ELi4ELi3EEES13_NSR_INS5_IJS14_S1I_EEENS5_IJS1I_SB_EEEEEEENS4_39AutoVectorizingCopyWithAssumedAlignmentILi128EEENS4_14SM90_TMA_STOREES1Z_S21_S21_EEEvvEEEEvNT_6ParamsE)
	.align		4
        /*000c*/ 	.word	index@(__assertfail)
	.align		4
        /*0010*/ 	.word	0x00000000
	.align		4
        /*0014*/ 	.word	0xfffffffe
	.align		4
        /*0018*/ 	.word	0x00000000
	.align		4
        /*001c*/ 	.word	0xfffffffd
	.align		4
        /*0020*/ 	.word	0x00000000
	.align		4
        /*0024*/ 	.word	0xfffffffc


//--------------------- .nv.constant4             --------------------------
	.section	.nv.constant4,"a",@progbits
	.align	8
	.align		8
.nv.constant4:
        /*0000*/ 	.dword	__assertfail
	.align		8
        /*0008*/ 	.dword	__unnamed_1
	.align		8
        /*0010*/ 	.dword	__unnamed_2
	.align		8
        /*0018*/ 	.dword	_ZN40_INTERNAL_36fa4ba2_4_k_cu_cf1cfa03_264534cuda3std3__45__cpo5beginE
	.align		8
        /*0020*/ 	.dword	_ZN40_INTERNAL_36fa4ba2_4_k_cu_cf1cfa03_264534cuda3std3__45__cpo3endE
	.align		8
        /*0028*/ 	.dword	_ZN40_INTERNAL_36fa4ba2_4_k_cu_cf1cfa03_264534cuda3std3__45__cpo6cbeginE
	.align		8
        /*0030*/ 	.dword	_ZN40_INTERNAL_36fa4ba2_4_k_cu_cf1cfa03_264534cuda3std3__45__cpo4cendE
	.align		8
        /*0038*/ 	.dword	_ZN40_INTERNAL_36fa4ba2_4_k_cu_cf1cfa03_264534cuda3std3__442_GLOBAL__N__36fa4ba2_4_k_cu_cf1cfa03_264536ignoreE
	.align		8
        /*0040*/ 	.dword	_ZN40_INTERNAL_36fa4ba2_4_k_cu_cf1cfa03_264534cuda3std3__419piecewise_constructE
	.align		8
        /*0048*/ 	.dword	_ZN40_INTERNAL_36fa4ba2_4_k_cu_cf1cfa03_264534cuda3std3__48in_placeE
	.align		8
        /*0050*/ 	.dword	_ZN40_INTERNAL_36fa4ba2_4_k_cu_cf1cfa03_264534cuda3std6ranges3__45__cpo4swapE
	.align		8
        /*0058*/ 	.dword	_ZN40_INTERNAL_36fa4ba2_4_k_cu_cf1cfa03_264534cuda3std6ranges3__45__cpo9iter_moveE
	.align		8
        /*0060*/ 	.dword	_ZN40_INTERNAL_36fa4ba2_4_k_cu_cf1cfa03_264534cute7productE
	.align		8
        /*0068*/ 	.dword	_ZN40_INTERNAL_36fa4ba2_4_k_cu_cf1cfa03_264534cute1_E
	.align		8
        /*0070*/ 	.dword	$str$25
	.align		8
        /*0078*/ 	.dword	$str$26
	.align		8
        /*0080*/ 	.dword	$str$27
	.align		8
        /*0088*/ 	.dword	$str$28


//--------------------- .text._ZN7cutlass13device_kernelINS_4gemm6kernel13GemmUniversalIN4cute5tupleIJiiiiEEENS1_10collective13CollectiveMmaINS1_35MainloopSm100TmaUmmaWarpSpecializedILi3ELi2ELi4ENS5_IJNS4_1CILi1EEESB_SB_EEEEENS5_IJNSA_ILi128EEESE_NSA_ILi64EEEEEEfNS5_IJlSB_lEEEfSH_NS4_8TiledMMAINS4_8MMA_AtomIJNS4_17SM100_MMA_TF32_SSINS_10tfloat32_tESL_fLi128ELi128ELNS4_4UMMA5MajorE0ELSN_0ELNSM_7ScaleInE0ELSO_0EEEEEENS4_6LayoutISC_NS5_IJNSA_ILi0EEESS_SS_EEEEENS5_IJNS4_10UnderscoreESV_SV_EEEEENS4_13SM90_TMA_LOADENS4_14ComposedLayoutINS4_7SwizzleILi3ELi4ELi3EEENS4_18smem_ptr_flag_bitsILi32EEENSR_INS5_IJNSA_ILi8EEENSA_ILi32EEEEEENS5_IJS15_SB_EEEEEEEvNS4_8identityESY_S19_vS1A_EENS_8epilogue10collective18CollectiveEpilogueINS1C_23Sm100TmaWarpSpecializedILi4ELi2ELi16ELb1ELb0EEEJSG_NS5_IJNSR_ISE_SB_EENSR_INSA_ILi16EEESB_EEEEEfSH_fSH_NS1C_6fusion15FusionCallbacksIS1G_NS1L_17LinearCombinationIffffLNS_15FloatRoundStyleE2EEESG_S1K_JEEENS4_5SM1004TMEM4LOAD26SM100_TMEM_LOAD_32dp32b16xESY_NSZ_INS10_ILi2ELi4ELi3EEES13_NSR_INS5_IJS14_S1I_EEENS5_IJS1I_SB_EEEEEEENS4_39AutoVectorizingCopyWithAssumedAlignmentILi128EEENS4_14SM90_TMA_STOREES1Z_S21_S21_EEEvvEEEEvNT_6ParamsE --------------------------
	.section	.text._ZN7cutlass13device_kernelINS_4gemm6kernel13GemmUniversalIN4cute5tupleIJiiiiEEENS1_10collective13CollectiveMmaINS1_35MainloopSm100TmaUmmaWarpSpecializedILi3ELi2ELi4ENS5_IJNS4_1CILi1EEESB_SB_EEEEENS5_IJNSA_ILi128EEESE_NSA_ILi64EEEEEEfNS5_IJlSB_lEEEfSH_NS4_8TiledMMAINS4_8MMA_AtomIJNS4_17SM100_MMA_TF32_SSINS_10tfloat32_tESL_fLi128ELi128ELNS4_4UMMA5MajorE0ELSN_0ELNSM_7ScaleInE0ELSO_0EEEEEENS4_6LayoutISC_NS5_IJNSA_ILi0EEESS_SS_EEEEENS5_IJNS4_10UnderscoreESV_SV_EEEEENS4_13SM90_TMA_LOADENS4_14ComposedLayoutINS4_7SwizzleILi3ELi4ELi3EEENS4_18smem_ptr_flag_bitsILi32EEENSR_INS5_IJNSA_ILi8EEENSA_ILi32EEEEEENS5_IJS15_SB_EEEEEEEvNS4_8identityESY_S19_vS1A_EENS_8epilogue10collective18CollectiveEpilogueINS1C_23Sm100TmaWarpSpecializedILi4ELi2ELi16ELb1ELb0EEEJSG_NS5_IJNSR_ISE_SB_EENSR_INSA_ILi16EEESB_EEEEEfSH_fSH_NS1C_6fusion15FusionCallbacksIS1G_NS1L_17LinearCombinationIffffLNS_15FloatRoundStyleE2EEESG_S1K_JEEENS4_5SM1004TMEM4LOAD26SM100_TMEM_LOAD_32dp32b16xESY_NSZ_INS10_ILi2ELi4ELi3EEES13_NSR_INS5_IJS14_S1I_EEENS5_IJS1I_SB_EEEEEEENS4_39AutoVectorizingCopyWithAssumedAlignmentILi128EEENS4_14SM90_TMA_STOREES1Z_S21_S21_EEEvvEEEEvNT_6ParamsE,"ax",@progbits
	.align	128
.text._ZN7cutlass13device_kernelINS_4gemm6kernel13GemmUniversalIN4cute5tupleIJiiiiEEENS1_10collective13CollectiveMmaINS1_35MainloopSm100TmaUmmaWarpSpecializedILi3ELi2ELi4ENS5_IJNS4_1CILi1EEESB_SB_EEEEENS5_IJNSA_ILi128EEESE_NSA_ILi64EEEEEEfNS5_IJlSB_lEEEfSH_NS4_8TiledMMAINS4_8MMA_AtomIJNS4_17SM100_MMA_TF32_SSINS_10tfloat32_tESL_fLi128ELi128ELNS4_4UMMA5MajorE0ELSN_0ELNSM_7ScaleInE0ELSO_0EEEEEENS4_6LayoutISC_NS5_IJNSA_ILi0EEESS_SS_EEEEENS5_IJNS4_10UnderscoreESV_SV_EEEEENS4_13SM90_TMA_LOADENS4_14ComposedLayoutINS4_7SwizzleILi3ELi4ELi3EEENS4_18smem_ptr_flag_bitsILi32EEENSR_INS5_IJNSA_ILi8EEENSA_ILi32EEEEEENS5_IJS15_SB_EEEEEEEvNS4_8identityESY_S19_vS1A_EENS_8epilogue10collective18CollectiveEpilogueINS1C_23Sm100TmaWarpSpecializedILi4ELi2ELi16ELb1ELb0EEEJSG_NS5_IJNSR_ISE_SB_EENSR_INSA_ILi16EEESB_EEEEEfSH_fSH_NS1C_6fusion15FusionCallbacksIS1G_NS1L_17LinearCombinationIffffLNS_15FloatRoundStyleE2EEESG_S1K_JEEENS4_5SM1004TMEM4LOAD26SM100_TMEM_LOAD_32dp32b16xESY_NSZ_INS10_ILi2ELi4ELi3EEES13_NSR_INS5_IJS14_S1I_EEENS5_IJS1I_SB_EEEEEEENS4_39AutoVectorizingCopyWithAssumedAlignmentILi128EEENS4_14SM90_TMA_STOREES1Z_S21_S21_EEEvvEEEEvNT_6ParamsE:
        .type           _ZN7cutlass13device_kernelINS_4gemm6kernel13GemmUniversalIN4cute5tupleIJiiiiEEENS1_10collective13CollectiveMmaINS1_35MainloopSm100TmaUmmaWarpSpecializedILi3ELi2ELi4ENS5_IJNS4_1CILi1EEESB_SB_EEEEENS5_IJNSA_ILi128EEESE_NSA_ILi64EEEEEEfNS5_IJlSB_lEEEfSH_NS4_8TiledMMAINS4_8MMA_AtomIJNS4_17SM100_MMA_TF32_SSINS_10tfloat32_tESL_fLi128ELi128ELNS4_4UMMA5MajorE0ELSN_0ELNSM_7ScaleInE0ELSO_0EEEEEENS4_6LayoutISC_NS5_IJNSA_ILi0EEESS_SS_EEEEENS5_IJNS4_10UnderscoreESV_SV_EEEEENS4_13SM90_TMA_LOADENS4_14ComposedLayoutINS4_7SwizzleILi3ELi4ELi3EEENS4_18smem_ptr_flag_bitsILi32EEENSR_INS5_IJNSA_ILi8EEENSA_ILi32EEEEEENS5_IJS15_SB_EEEEEEEvNS4_8identityESY_S19_vS1A_EENS_8epilogue10collective18CollectiveEpilogueINS1C_23Sm100TmaWarpSpecializedILi4ELi2ELi16ELb1ELb0EEEJSG_NS5_IJNSR_ISE_SB_EENSR_INSA_ILi16EEESB_EEEEEfSH_fSH_NS1C_6fusion15FusionCallbacksIS1G_NS1L_17LinearCombinationIffffLNS_15FloatRoundStyleE2EEESG_S1K_JEEENS4_5SM1004TMEM4LOAD26SM100_TMEM_LOAD_32dp32b16xESY_NSZ_INS10_ILi2ELi4ELi3EEES13_NSR_INS5_IJS14_S1I_EEENS5_IJS1I_SB_EEEEEEENS4_39AutoVectorizingCopyWithAssumedAlignmentILi128EEENS4_14SM90_TMA_STOREES1Z_S21_S21_EEEvvEEEEvNT_6ParamsE,@function
        .size           _ZN7cutlass13device_kernelINS_4gemm6kernel13GemmUniversalIN4cute5tupleIJiiiiEEENS1_10collective13CollectiveMmaINS1_35MainloopSm100TmaUmmaWarpSpecializedILi3ELi2ELi4ENS5_IJNS4_1CILi1EEESB_SB_EEEEENS5_IJNSA_ILi128EEESE_NSA_ILi64EEEEEEfNS5_IJlSB_lEEEfSH_NS4_8TiledMMAINS4_8MMA_AtomIJNS4_17SM100_MMA_TF32_SSINS_10tfloat32_tESL_fLi128ELi128ELNS4_4UMMA5MajorE0ELSN_0ELNSM_7ScaleInE0ELSO_0EEEEEENS4_6LayoutISC_NS5_IJNSA_ILi0EEESS_SS_EEEEENS5_IJNS4_10UnderscoreESV_SV_EEEEENS4_13SM90_TMA_LOADENS4_14ComposedLayoutINS4_7SwizzleILi3ELi4ELi3EEENS4_18smem_ptr_flag_bitsILi32EEENSR_INS5_IJNSA_ILi8EEENSA_ILi32EEEEEENS5_IJS15_SB_EEEEEEEvNS4_8identityESY_S19_vS1A_EENS_8epilogue10collective18CollectiveEpilogueINS1C_23Sm100TmaWarpSpecializedILi4ELi2ELi16ELb1ELb0EEEJSG_NS5_IJNSR_ISE_SB_EENSR_INSA_ILi16EEESB_EEEEEfSH_fSH_NS1C_6fusion15FusionCallbacksIS1G_NS1L_17LinearCombinationIffffLNS_15FloatRoundStyleE2EEESG_S1K_JEEENS4_5SM1004TMEM4LOAD26SM100_TMEM_LOAD_32dp32b16xESY_NSZ_INS10_ILi2ELi4ELi3EEES13_NSR_INS5_IJS14_S1I_EEENS5_IJS1I_SB_EEEEEEENS4_39AutoVectorizingCopyWithAssumedAlignmentILi128EEENS4_14SM90_TMA_STOREES1Z_S21_S21_EEEvvEEEEvNT_6ParamsE,(.L_x_217 - _ZN7cutlass13device_kernelINS_4gemm6kernel13GemmUniversalIN4cute5tupleIJiiiiEEENS1_10collective13CollectiveMmaINS1_35MainloopSm100TmaUmmaWarpSpecializedILi3ELi2ELi4ENS5_IJNS4_1CILi1EEESB_SB_EEEEENS5_IJNSA_ILi128EEESE_NSA_ILi64EEEEEEfNS5_IJlSB_lEEEfSH_NS4_8TiledMMAINS4_8MMA_AtomIJNS4_17SM100_MMA_TF32_SSINS_10tfloat32_tESL_fLi128ELi128ELNS4_4UMMA5MajorE0ELSN_0ELNSM_7ScaleInE0ELSO_0EEEEEENS4_6LayoutISC_NS5_IJNSA_ILi0EEESS_SS_EEEEENS5_IJNS4_10UnderscoreESV_SV_EEEEENS4_13SM90_TMA_LOADENS4_14ComposedLayoutINS4_7SwizzleILi3ELi4ELi3EEENS4_18smem_ptr_flag_bitsILi32EEENSR_INS5_IJNSA_ILi8EEENSA_ILi32EEEEEENS5_IJS15_SB_EEEEEEEvNS4_8identityESY_S19_vS1A_EENS_8epilogue10collective18CollectiveEpilogueINS1C_23Sm100TmaWarpSpecializedILi4ELi2ELi16ELb1ELb0EEEJSG_NS5_IJNSR_ISE_SB_EENSR_INSA_ILi16EEESB_EEEEEfSH_fSH_NS1C_6fusion15FusionCallbacksIS1G_NS1L_17LinearCombinationIffffLNS_15FloatRoundStyleE2EEESG_S1K_JEEENS4_5SM1004TMEM4LOAD26SM100_TMEM_LOAD_32dp32b16xESY_NSZ_INS10_ILi2ELi4ELi3EEES13_NSR_INS5_IJS14_S1I_EEENS5_IJS1I_SB_EEEEEEENS4_39AutoVectorizingCopyWithAssumedAlignmentILi128EEENS4_14SM90_TMA_STOREES1Z_S21_S21_EEEvvEEEEvNT_6ParamsE)
        .other          _ZN7cutlass13device_kernelINS_4gemm6kernel13GemmUniversalIN4cute5tupleIJiiiiEEENS1_10collective13CollectiveMmaINS1_35MainloopSm100TmaUmmaWarpSpecializedILi3ELi2ELi4ENS5_IJNS4_1CILi1EEESB_SB_EEEEENS5_IJNSA_ILi128EEESE_NSA_ILi64EEEEEEfNS5_IJlSB_lEEEfSH_NS4_8TiledMMAINS4_8MMA_AtomIJNS4_17SM100_MMA_TF32_SSINS_10tfloat32_tESL_fLi128ELi128ELNS4_4UMMA5MajorE0ELSN_0ELNSM_7ScaleInE0ELSO_0EEEEEENS4_6LayoutISC_NS5_IJNSA_ILi0EEESS_SS_EEEEENS5_IJNS4_10UnderscoreESV_SV_EEEEENS4_13SM90_TMA_LOADENS4_14ComposedLayoutINS4_7SwizzleILi3ELi4ELi3EEENS4_18smem_ptr_flag_bitsILi32EEENSR_INS5_IJNSA_ILi8EEENSA_ILi32EEEEEENS5_IJS15_SB_EEEEEEEvNS4_8identityESY_S19_vS1A_EENS_8epilogue10collective18CollectiveEpilogueINS1C_23Sm100TmaWarpSpecializedILi4ELi2ELi16ELb1ELb0EEEJSG_NS5_IJNSR_ISE_SB_EENSR_INSA_ILi16EEESB_EEEEEfSH_fSH_NS1C_6fusion15FusionCallbacksIS1G_NS1L_17LinearCombinationIffffLNS_15FloatRoundStyleE2EEESG_S1K_JEEENS4_5SM1004TMEM4LOAD26SM100_TMEM_LOAD_32dp32b16xESY_NSZ_INS10_ILi2ELi4ELi3EEES13_NSR_INS5_IJS14_S1I_EEENS5_IJS1I_SB_EEEEEEENS4_39AutoVectorizingCopyWithAssumedAlignmentILi128EEENS4_14SM90_TMA_STOREES1Z_S21_S21_EEEvvEEEEvNT_6ParamsE,@"STO_CUDA_ENTRY STV_DEFAULT"
_ZN7cutlass13device_kernelINS_4gemm6kernel13GemmUniversalIN4cute5tupleIJiiiiEEENS1_10collective13CollectiveMmaINS1_35MainloopSm100TmaUmmaWarpSpecializedILi3ELi2ELi4ENS5_IJNS4_1CILi1EEESB_SB_EEEEENS5_IJNSA_ILi128EEESE_NSA_ILi64EEEEEEfNS5_IJlSB_lEEEfSH_NS4_8TiledMMAINS4_8MMA_AtomIJNS4_17SM100_MMA_TF32_SSINS_10tfloat32_tESL_fLi128ELi128ELNS4_4UMMA5MajorE0ELSN_0ELNSM_7ScaleInE0ELSO_0EEEEEENS4_6LayoutISC_NS5_IJNSA_ILi0EEESS_SS_EEEEENS5_IJNS4_10UnderscoreESV_SV_EEEEENS4_13SM90_TMA_LOADENS4_14ComposedLayoutINS4_7SwizzleILi3ELi4ELi3EEENS4_18smem_ptr_flag_bitsILi32EEENSR_INS5_IJNSA_ILi8EEENSA_ILi32EEEEEENS5_IJS15_SB_EEEEEEEvNS4_8identityESY_S19_vS1A_EENS_8epilogue10collective18CollectiveEpilogueINS1C_23Sm100TmaWarpSpecializedILi4ELi2ELi16ELb1ELb0EEEJSG_NS5_IJNSR_ISE_SB_EENSR_INSA_ILi16EEESB_EEEEEfSH_fSH_NS1C_6fusion15FusionCallbacksIS1G_NS1L_17LinearCombinationIffffLNS_15FloatRoundStyleE2EEESG_S1K_JEEENS4_5SM1004TMEM4LOAD26SM100_TMEM_LOAD_32dp32b16xESY_NSZ_INS10_ILi2ELi4ELi3EEES13_NSR_INS5_IJS14_S1I_EEENS5_IJS1I_SB_EEEEEEENS4_39AutoVectorizingCopyWithAssumedAlignmentILi128EEENS4_14SM90_TMA_STOREES1Z_S21_S21_EEEvvEEEEvNT_6ParamsE:
[----:B------:R-:W1:Y:S01]  /*0000*/  LDC R1, c[0x0][0x37c] ;  /* 0x0000df00ff017b82 */ /* 0x000e620000000800 */
[----:B------:R-:W2:Y:S01]  /*0010*/  S2R R76, SR_TID.X ;  /* 0x00000000004c7919 */ /* 0x000ea20000002100 */
[----:B------:R-:W3:Y:S01]  /*0020*/  LDCU.64 UR4, c[0x0][0x890] ;  /* 0x00011200ff0477ac */ /* 0x000ee20008000a00 */
[----:B------:R-:W-:Y:S02]  /*0030*/  PRMT R64, RZ, 0x7610, R64 ;  /* 0x00007610ff407816 */ /* 0x000fe40000000040 */
[----:B------:R-:W-:Y:S01]  /*0040*/  ELECT P5, URZ, PT ;  /* 0x0000000000ff782f */ /* 0x000fe200038a0000 */
[----:B------:R-:W4:Y:S01]  /*0050*/  LDCU.64 UR46, c[0x0][0x358] ;  /* 0x00006b00ff2e77ac */ /* 0x000f220008000a00 */
[----:B---3--:R-:W-:-:S04]  /*0060*/  UISETP.NE.U32.AND UP0, UPT, UR4, URZ, UPT ;  /* 0x000000ff0400728c */ /* 0x008fc8000bf05070 */
[----:B------:R-:W-:Y:S01]  /*0070*/  UISETP.NE.AND.EX UP0, UPT, UR5, URZ, UPT, UP0 ;  /* 0x000000ff0500728c */ /* 0x000fe2000bf05300 */
[----:B--2---:R-:W-:-:S05]  /*0080*/  SHF.R.U32.HI R68, RZ, 0x5, R76 ;  /* 0x00000005ff447819 */ /* 0x004fca000001164c */
[----:B------:R-:W2:Y:S02]  /*0090*/  SHFL.IDX PT, R0, R68, RZ, 0x1f ;  /* 0x00001fff44007589 */ /* 0x000ea400000e0000 */
[----:B--2---:R-:W-:Y:S01]  /*00a0*/  R2UR UR8, R0 ;  /* 0x00000000000872ca */ /* 0x004fe200000e0000 */
[----:B-1--4-:R-:W-:-:S14]  /*00b0*/  BRA.U UP0, `(.L_x_0) ;  /* 0x00000001002c7547 */ /* 0x012fdc000b800000 */
[----:B------:R-:W1:Y:S02]  /*00c0*/  LDCU.64 UR6, c[0x0][0x888] ;  /* 0x00011100ff0677ac */ /* 0x000e640008000a00 */
[----:B-1----:R-:W-:-:S04]  /*00d0*/  UISETP.NE.U32.AND UP0, UPT, UR6, URZ, UPT ;  /* 0x000000ff0600728c */ /* 0x002fc8000bf05070 */
[----:B------:R-:W-:-:S09]  /*00e0*/  UISETP.NE.AND.EX UP0, UPT, UR7, URZ, UPT, UP0 ;  /* 0x000000ff0700728c */ /* 0x000fd2000bf05300 */
[----:B------:R-:W-:Y:S05]  /*00f0*/  BRA.U !UP0, `(.L_x_1) ;  /* 0x0000000108107547 */ /* 0x000fea000b800000 */
[----:B------:R-:W1:Y:S02]  /*0100*/  LDC.64 R2, c[0x0][0x888] ;  /* 0x00022200ff027b82 */ /* 0x000e640000000a00 */
[----:B-1----:R1:W5:Y:S01]  /*0110*/  LDG.E R35, desc[UR46][R2.64] ;  /* 0x0000002e02237981 */ /* 0x002362000c1e1900 */
[----:B------:R-:W-:Y:S01]  /*0120*/  HFMA2 R64, -RZ, RZ, 0, 5.9604644775390625e-08 ;  /* 0x00000001ff407431 */ /* 0x000fe200000001ff */
[----:B------:R-:W-:Y:S05]  /*0130*/  BRA `(.L_x_0) ;  /* 0x00000000000c7947 */ /* 0x000fea0003800000 */
.L_x_1:
[----:B------:R-:W1:Y:S01]  /*0140*/  LDCU UR6, c[0x0][0x880] ;  /* 0x00011000ff0677ac */ /* 0x000e620008000800 */
[----:B------:R-:W-:Y:S01]  /*0150*/  HFMA2 R64, -RZ, RZ, 0, 5.9604644775390625e-08 ;  /* 0x00000001ff407431 */ /* 0x000fe200000001ff */
[----:B-1----:R-:W-:-:S07]  /*0160*/  MOV R35, UR6 ;  /* 0x0000000600237c02 */ /* 0x002fce0008000f00 */
.L_x_0:
[----:B------:R-:W2:Y:S02]  /*0170*/  LDCU.64 UR6, c[0x0][0x8b0] ;  /* 0x00011600ff0677ac */ /* 0x000ea40008000a00 */
[----:B--2---:R-:W-:-:S04]  /*0180*/  UISETP.NE.U32.AND UP0, UPT, UR6, URZ, UPT ;  /* 0x000000ff0600728c */ /* 0x004fc8000bf05070 */
[----:B------:R-:W-:-:S09]  /*0190*/  UISETP.NE.AND.EX UP0, UPT, UR7, URZ, UPT, UP0 ;  /* 0x000000ff0700728c */ /* 0x000fd2000bf05300 */
[----:B------:R-:W-:Y:S05]  /*01a0*/  BRA.U UP0, `(.L_x_2) ;  /* 0x0000000100247547 */ /* 0x000fea000b800000 */
[----:B------:R-:W2:Y:S02]  /*01b0*/  LDCU.64 UR6, c[0x0][0x8a8] ;  /* 0x00011500ff0677ac */ /* 0x000ea40008000a00 */
[----:B--2---:R-:W-:-:S04]  /*01c0*/  UISETP.NE.U32.AND UP0, UPT, UR6, URZ, UPT ;  /* 0x000000ff0600728c */ /* 0x004fc8000bf05070 */
[----:B------:R-:W-:-:S09]  /*01d0*/  UISETP.NE.AND.EX UP0, UPT, UR7, URZ, UPT, UP0 ;  /* 0x000000ff0700728c */ /* 0x000fd2000bf05300 */
[----:B------:R-:W-:Y:S05]  /*01e0*/  BRA.U !UP0, `(.L_x_3) ;  /* 0x00000001080c7547 */ /* 0x000fea000b800000 */
[----:B-1----:R-:W1:Y:S02]  /*01f0*/  LDC.64 R2, c[0x0][0x8a8] ;  /* 0x00022a00ff027b82 */ /* 0x002e640000000a00 */
[----:B-1----:R2:W5:Y:S01]  /*0200*/  LDG.E R33, desc[UR46][R2.64] ;  /* 0x0000002e02217981 */ /* 0x002562000c1e1900 */
[----:B------:R-:W-:Y:S05]  /*0210*/  BRA `(.L_x_2) ;  /* 0x0000000000087947 */ /* 0x000fea0003800000 */
.L_x_3:
[----:B------:R-:W2:Y:S02]  /*0220*/  LDCU UR6, c[0x0][0x8a0] ;  /* 0x00011400ff0677ac */ /* 0x000ea40008000800 */
[----:B--2---:R-:W-:Y:S02]  /*0230*/  MOV R33, UR6 ;  /* 0x0000000600217c02 */ /* 0x004fe40008000f00 */
.L_x_2:
[----:B------:R-:W-:Y:S01]  /*0240*/  IMAD.U32 R0, RZ, RZ, UR8 ;  /* 0x00000008ff007e24 */ /* 0x000fe2000f8e00ff */
[----:B------:R-:W-:Y:S04]  /*0250*/  BSSY.RECONVERGENT B0, `(.L_x_4) ;  /* 0x000000c000007945 */ /* 0x000fe80003800200 */
[C---:B------:R-:W-:Y:S02]  /*0260*/  ISETP.NE.OR P1, PT, R0.reuse, 0x1, !P5 ;  /* 0x000000010000780c */ /* 0x040fe40006f25670 */
[----:B------:R-:W-:-:S11]  /*0270*/  ISETP.NE.OR P0, PT, R0, 0x3, !P5 ;  /* 0x000000030000780c */ /* 0x000fd60006f05670 */
[----:B------:R-:W-:Y:S05]  /*0280*/  @P1 BRA `(.L_x_5) ;  /* 0x0000000000201947 */ /* 0x000fea0003800000 */
[----:B------:R-:W3:Y:S02]  /*0290*/  LDCU.64 UR6, c[0x0][0x348] ;  /* 0x00006900ff0677ac */ /* 0x000ee40008000a00 */
[----:B---3--:R-:W-:Y:S02]  /*02a0*/  UIADD3 UR10, UP1, UPT, UR6, 0x80, URZ ;  /* 0x00000080060a7890 */ /* 0x008fe4000ff3e0ff */
[----:B------:R-:W-:Y:S02]  /*02b0*/  UIADD3 UR6, UP0, UPT, UR6, 0x180, URZ ;  /* 0x0000018006067890 */ /* 0x000fe4000ff1e0ff */
[----:B------:R-:W-:Y:S02]  /*02c0*/  UIADD3.X UR11, UPT, UPT, URZ, UR7, URZ, UP1, !UPT ;  /* 0x00000007ff0b7290 */ /* 0x000fe40008ffe4ff */
[----:B------:R-:W-:-:S07]  /*02d0*/  UIADD3.X UR7, UPT, UPT, URZ, UR7, URZ, UP0, !UPT ;  /* 0x00000007ff077290 */ /* 0x000fce00087fe4ff */
[----:B------:R3:W-:Y:S02]  /*02e0*/  UTMACCTL.PF [UR10] ;  /* 0x000000000a0079b9 */ /* 0x0007e40008040000 */
[----:B------:R3:W-:Y:S02]  /*02f0*/  UTMACCTL.PF [UR6] ;  /* 0x00000000060079b9 */ /* 0x0007e40008040000 */
[----:B---3--:R-:W-:Y:S01]  /*0300*/  NOP ;  /* 0x0000000000007918 */ /* 0x008fe20000000000 */
.L_x_5:
[----:B------:R-:W-:Y:S05]  /*0310*/  BSYNC.RECONVERGENT B0 ;  /* 0x0000000000007941 */ /* 0x000fea0003800200 */
.L_x_4:
[----:B------:R-:W-:Y:S04]  /*0320*/  BSSY.RECONVERGENT B0, `(.L_x_6) ;  /* 0x000000a000007945 */ /* 0x000fe80003800200 */
        /* <DEDUP_REMOVED lines=9> */
.L_x_7:
[----:B------:R-:W-:Y:S05]  /*03c0*/  BSYNC.RECONVERGENT B0 ;  /* 0x0000000000007941 */ /* 0x000fea0003800200 */
.L_x_6:
[----:B------:R-:W3:Y:S01]  /*03d0*/  LDCU.64 UR6, c[0x0][0x888] ;  /* 0x00011100ff0677ac */ /* 0x000ee20008000a00 */
[----:B------:R-:W-:Y:S02]  /*03e0*/  UISETP.EQ.U32.AND UP1, UPT, UR4, URZ, UPT ;  /* 0x000000ff0400728c */ /* 0x000fe4000bf22070 */
[----:B------:R-:W-:Y:S02]  /*03f0*/  UPLOP3.LUT UP2, UPT, UPT, UPT, UPT, 0x80, 0x8 ;  /* 0x000000000008789c */ /* 0x000fe40003f4f070 */
[----:B---3--:R-:W-:-:S04]  /*0400*/  UISETP.NE.U32.AND UP0, UPT, UR6, URZ, UPT ;  /* 0x000000ff0600728c */ /* 0x008fc8000bf05070 */
[----:B------:R-:W-:-:S04]  /*0410*/  UISETP.NE.AND.EX UP0, UPT, UR7, URZ, UPT, UP0 ;  /* 0x000000ff0700728c */ /* 0x000fc8000bf05300 */
[----:B------:R-:W-:-:S04]  /*0420*/  UISETP.EQ.OR.EX UP3, UPT, UR5, URZ, !UP0, UP1 ;  /* 0x000000ff0500728c */ /* 0x000fc8000c762710 */
[----:B------:R-:W-:-:S05]  /*0430*/  UP2UR UR50, UPR, URZ, 0x8 ;  /* 0x00000008ff327883 */ /* 0x000fca0008000000 */
[----:B------:R-:W-:Y:S07]  /*0440*/  BRA.U !UP3, `(.L_x_8) ;  /* 0x000000010b207547 */ /* 0x000fee000b800000 */
[----:B------:R-:W-:Y:S01]  /*0450*/  UISETP.NE.U32.AND UP2, UPT, UR4, URZ, UPT ;  /* 0x000000ff0400728c */ /* 0x000fe2000bf45070 */
[----:B-----5:R-:W-:Y:S01]  /*0460*/  FSETP.NEU.AND P0, PT, R35, RZ, PT ;  /* 0x000000ff2300720b */ /* 0x020fe20003f0d000 */
[----:B------:R-:W-:Y:S02]  /*0470*/  USEL UR4, URZ, 0xffffffff, UP0 ;  /* 0xffffffffff047887 */ /* 0x000fe40008000000 */
[----:B------:R-:W-:-:S10]  /*0480*/  UISETP.NE.AND.EX UP2, UPT, UR5, URZ, UPT, UP2 ;  /* 0x000000ff0500728c */ /* 0x000fd4000bf45320 */
[----:B------:R-:W-:Y:S01]  /*0490*/  VOTEU.ANY UP1, P0 ;  /* 0x0000000000ff7886 */ /* 0x000fe20000020100 */
[----:B------:R-:W-:-:S04]  /*04a0*/  @!UP2 USEL UR4, URZ, 0xffffffff, UP1 ;  /* 0xffffffffff04a887 */ /* 0x000fc80008800000 */
[----:B------:R-:W-:-:S04]  /*04b0*/  ULOP3.LUT UR4, UR4, 0x1, URZ, 0xc0, !UPT ;  /* 0x0000000104047892 */ /* 0x000fc8000f8ec0ff */
[----:B------:R-:W-:-:S11]  /*04c0*/  UISETP.NE.U32.AND UP2, UPT, UR4, 0x1, UPT ;  /* 0x000000010400788c */ /* 0x000fd6000bf45070 */
.L_x_8:
[----:B-12---:R-:W1:Y:S01]  /*04d0*/  SHFL.IDX PT, R2, R68, RZ, 0x1f ;  /* 0x00001fff44027589 */ /* 0x006e6200000e0000 */
[----:B------:R-:W-:-:S04]  /*04e0*/  UISETP.NE.AND UP1, UPT, UR8, 0x2, UPT ;  /* 0x000000020800788c */ /* 0x000fc8000bf25270 */
[----:B------:R-:W-:Y:S01]  /*04f0*/  USEL UR6, URZ, 0x1, UP1 ;  /* 0x00000001ff067887 */ /* 0x000fe20008800000 */
[----:B-1----:R-:W-:-:S13]  /*0500*/  ISETP.NE.AND P0, PT, R2, RZ, PT ;  /* 0x000000ff0200720c */ /* 0x002fda0003f05270 */
[----:B------:R-:W-:Y:S05]  /*0510*/  @P0 BRA `(.L_x_9) ;  /* 0x0000000000400947 */ /* 0x000fea0003800000 */
[----:B------:R-:W1:Y:S01]  /*0520*/  S2UR UR5, SR_CgaCtaId ;  /* 0x00000000000579c3 */ /* 0x000e620000008800 */
[----:B------:R-:W-:Y:S01]  /*0530*/  UMOV UR7, 0x400 ;  /* 0x0000040000077882 */ /* 0x000fe20000000000 */
[----:B------:R-:W-:Y:S01]  /*0540*/  UMOV UR4, 0x1 ;  /* 0x0000000100047882 */ /* 0x000fe20000000000 */
[----:B------:R-:W-:Y:S01]  /*0550*/  ELECT P0, URZ, PT ;  /* 0x0000000000ff782f */ /* 0x000fe20003800000 */
[----:B------:R-:W-:-:S04]  /*0560*/  UIADD3 UR10, UPT, UPT, -UR4, 0x100000, URZ ;  /* 0x00100000040a7890 */ /* 0x000fc8000fffe1ff */
[----:B------:R-:W-:Y:S02]  /*0570*/  USHF.L.U32 UR11, UR10, 0xb, URZ ;  /* 0x0000000b0a0b7899 */ /* 0x000fe400080006ff */
[----:B------:R-:W-:Y:S02]  /*0580*/  USHF.L.U32 UR10, UR10, 0x1, URZ ;  /* 0x000000010a0a7899 */ /* 0x000fe400080006ff */
[----:B-1----:R-:W-:Y:S01]  /*0590*/  ULEA UR5, UR5, UR7, 0x18 ;  /* 0x0000000705057291 */ /* 0x002fe2000f8ec0ff */
[----:B------:R-:W1:Y:S11]  /*05a0*/  FENCE.VIEW.ASYNC.S ;  /* 0x00000000000073c6 */ /* 0x000e760000000000 */
[----:B-1----:R1:W2:Y:S01]  /*05b0*/  SYNCS.EXCH.64 URZ, [UR5], UR10 ;  /* 0x0000000a05ff75b2 */ /* 0x0022a20008000100 */
[----:B------:R1:W3:Y:S01]  /*05c0*/  SYNCS.EXCH.64 URZ, [UR5+0x18], UR10 ;  /* 0x0000180a05ff75b2 */ /* 0x0002e20008000100 */
[----:B------:R1:W4:Y:S01]  /*05d0*/  SYNCS.EXCH.64 URZ, [UR5+0x8], UR10 ;  /* 0x0000080a05ff75b2 */ /* 0x0003220008000100 */
[----:B------:R1:W1:Y:S01]  /*05e0*/  SYNCS.EXCH.64 URZ, [UR5+0x20], UR10 ;  /* 0x0000200a05ff75b2 */ /* 0x0002620008000100 */
[----:B------:R1:W1:Y:S01]  /*05f0*/  SYNCS.EXCH.64 URZ, [UR5+0x10], UR10 ;  /* 0x0000100a05ff75b2 */ /* 0x0002620008000100 */
[----:B------:R1:W1:Y:S01]  /*0600*/  SYNCS.EXCH.64 URZ, [UR5+0x28], UR10 ;  /* 0x0000280a05ff75b2 */ /* 0x0002620008000100 */
[----:B------:R-:W-:Y:S01]  /*0610*/  NOP ;  /* 0x0000000000007918 */ /* 0x000fe20000000000 */
.L_x_9:
[----:B------:R-:W2:Y:S01]  /*0620*/  SHFL.IDX PT, R2, R68, RZ, 0x1f ;  /* 0x00001fff44027589 */ /* 0x000ea200000e0000 */
[----:B------:R-:W-:Y:S01]  /*0630*/  NOP ;  /* 0x0000000000007918 */ /* 0x000fe20000000000 */
[----:B--2---:R-:W-:-:S13]  /*0640*/  ISETP.NE.AND P0, PT, R2, 0x1, PT ;  /* 0x000000010200780c */ /* 0x004fda0003f05270 */
[----:B------:R-:W-:Y:S05]  /*0650*/  @P0 BRA `(.L_x_10) ;  /* 0x0000000000580947 */ /* 0x000fea0003800000 */
[----:B------:R-:W2:Y:S01]  /*0660*/  S2UR UR7, SR_CgaCtaId ;  /* 0x00000000000779c3 */ /* 0x000ea20000008800 */
[----:B------:R-:W-:Y:S01]  /*0670*/  UMOV UR9, 0x400 ;  /* 0x0000040000097882 */ /* 0x000fe20000000000 */
[----:B-1----:R-:W-:Y:S01]  /*0680*/  UMOV UR5, 0x20 ;  /* 0x0000002000057882 */ /* 0x002fe20000000000 */
[----:B------:R-:W-:Y:S01]  /*0690*/  UMOV UR4, 0x80 ;  /* 0x0000008000047882 */ /* 0x000fe20000000000 */
[----:B------:R-:W-:-:S04]  /*06a0*/  UIADD3 UR10, UPT, UPT, -UR5, 0x100000, URZ ;  /* 0x00100000050a7890 */ /* 0x000fc8000fffe1ff */
[----:B------:R-:W-:Y:S02]  /*06b0*/  USHF.L.U32 UR11, UR10, 0xb, URZ ;  /* 0x0000000b0a0b7899 */ /* 0x000fe400080006ff */
[----:B------:R-:W-:Y:S02]  /*06c0*/  USHF.L.U32 UR10, UR10, 0x1, URZ ;  /* 0x000000010a0a7899 */ /* 0x000fe400080006ff */
[----:B------:R-:W-:-:S04]  /*06d0*/  UIADD3 UR4, UPT, UPT, -UR4, 0x100000, URZ ;  /* 0x0010000004047890 */ /* 0x000fc8000fffe1ff */
[----:B------:R-:W-:Y:S02]  /*06e0*/  USHF.L.U32 UR5, UR4, 0xb, URZ ;  /* 0x0000000b04057899 */ /* 0x000fe400080006ff */
[----:B------:R-:W-:Y:S01]  /*06f0*/  USHF.L.U32 UR4, UR4, 0x1, URZ ;  /* 0x0000000104047899 */ /* 0x000fe200080006ff */
[----:B------:R-:W-:Y:S01]  /*0700*/  ELECT P0, URZ, PT ;  /* 0x0000000000ff782f */ /* 0x000fe20003800000 */
[----:B--2---:R-:W-:Y:S01]  /*0710*/  ULEA UR7, UR7, UR9, 0x18 ;  /* 0x0000000907077291 */ /* 0x004fe2000f8ec0ff */
[----:B------:R-:W1:Y:S11]  /*0720*/  FENCE.VIEW.ASYNC.S ;  /* 0x00000000000073c6 */ /* 0x000e760000000000 */
[----:B-1----:R2:W1:Y:S01]  /*0730*/  SYNCS.EXCH.64 URZ, [UR7+0x30], UR10 ;  /* 0x0000300a07ff75b2 */ /* 0x0024620008000100 */
[----:B------:R2:W1:Y:S01]  /*0740*/  SYNCS.EXCH.64 URZ, [UR7+0x50], UR4 ;  /* 0x0000500407ff75b2 */ /* 0x0004620008000100 */
[----:B------:R2:W1:Y:S01]  /*0750*/  SYNCS.EXCH.64 URZ, [UR7+0x38], UR10 ;  /* 0x0000380a07ff75b2 */ /* 0x0004620008000100 */
[----:B------:R2:W1:Y:S01]  /*0760*/  SYNCS.EXCH.64 URZ, [UR7+0x58], UR4 ;  /* 0x0000580407ff75b2 */ /* 0x0004620008000100 */
[----:B------:R2:W1:Y:S01]  /*0770*/  SYNCS.EXCH.64 URZ, [UR7+0x40], UR10 ;  /* 0x0000400a07ff75b2 */ /* 0x0004620008000100 */
[----:B------:R2:W1:Y:S01]  /*0780*/  SYNCS.EXCH.64 URZ, [UR7+0x60], UR4 ;  /* 0x0000600407ff75b2 */ /* 0x0004620008000100 */
[----:B------:R2:W1:Y:S01]  /*0790*/  SYNCS.EXCH.64 URZ, [UR7+0x48], UR10 ;  /* 0x0000480a07ff75b2 */ /* 0x0004620008000100 */
[----:B------:R2:W1:Y:S02]  /*07a0*/  SYNCS.EXCH.64 URZ, [UR7+0x68], UR4 ;  /* 0x0000680407ff75b2 */ /* 0x0004640008000100 */
[----:B--2---:R-:W-:Y:S01]  /*07b0*/  NOP ;  /* 0x0000000000007918 */ /* 0x004fe20000000000 */
.L_x_10:
[----:B------:R-:W2:Y:S01]  /*07c0*/  SHFL.IDX PT, R2, R68, RZ, 0x1f ;  /* 0x00001fff44027589 */ /* 0x000ea200000e0000 */
[----:B------:R-:W-:Y:S01]  /*07d0*/  NOP ;  /* 0x0000000000007918 */ /* 0x000fe20000000000 */
[----:B--2---:R-:W-:-:S13]  /*07e0*/  ISETP.NE.AND P0, PT, R2, 0x3, PT ;  /* 0x000000030200780c */ /* 0x004fda0003f05270 */
[----:B------:R-:W-:Y:S05]  /*07f0*/  @P0 BRA `(.L_x_11) ;  /* 0x0000000000300947 */ /* 0x000fea0003800000 */
[----:B-1----:R-:W1:Y:S01]  /*0800*/  S2UR UR5, SR_CgaCtaId ;  /* 0x00000000000579c3 */ /* 0x002e620000008800 */
        /* <DEDUP_REMOVED lines=8> */
[----:B-1----:R2:W1:Y:S01]  /*0890*/  SYNCS.EXCH.64 URZ, [UR5+0x70], UR10 ;  /* 0x0000700a05ff75b2 */ /* 0x0024620008000100 */
[----:B------:R2:W1:Y:S02]  /*08a0*/  SYNCS.EXCH.64 URZ, [UR5+0x78], UR10 ;  /* 0x0000780a05ff75b2 */ /* 0x0004640008000100 */
[----:B--2---:R-:W-:Y:S01]  /*08b0*/  NOP ;  /* 0x0000000000007918 */ /* 0x004fe20000000000 */
.L_x_11:
[----:B------:R-:W2:Y:S01]  /*08c0*/  SHFL.IDX PT, R2, R68, RZ, 0x1f ;  /* 0x00001fff44027589 */ /* 0x000ea200000e0000 */
[----:B------:R-:W-:Y:S01]  /*08d0*/  NOP ;  /* 0x0000000000007918 */ /* 0x000fe20000000000 */
[----:B--2---:R-:W-:-:S13]  /*08e0*/  ISETP.NE.AND P0, PT, R2, 0x4, PT ;  /* 0x000000040200780c */ /* 0x004fda0003f05270 */
[----:B------:R-:W-:Y:S05]  /*08f0*/  @P0 BRA `(.L_x_12) ;  /* 0x00000000004c0947 */ /* 0x000fea0003800000 */
[----:B-1----:R-:W1:Y:S01]  /*0900*/  S2UR UR5, SR_CgaCtaId ;  /* 0x00000000000579c3 */ /* 0x002e620000008800 */
[----:B------:R-:W-:Y:S01]  /*0910*/  UMOV UR9, 0x100 ;  /* 0x0000010000097882 */ /* 0x000fe20000000000 */
[----:B------:R-:W-:Y:S01]  /*0920*/  UMOV UR7, 0x400 ;  /* 0x0000040000077882 */ /* 0x000fe20000000000 */
[----:B------:R-:W-:Y:S01]  /*0930*/  USEL UR9, UR9, 0xe0, UP2 ;  /* 0x000000e009097887 */ /* 0x000fe20009000000 */
[----:B------:R-:W-:Y:S01]  /*0940*/  UMOV UR4, 0x1 ;  /* 0x0000000100047882 */ /* 0x000fe20000000000 */
[----:B------:R-:W-:Y:S01]  /*0950*/  ELECT P0, URZ, PT ;  /* 0x0000000000ff782f */ /* 0x000fe20003800000 */
[----:B------:R-:W-:-:S04]  /*0960*/  UIADD3 UR10, UPT, UPT, -UR4, 0x100000, URZ ;  /* 0x00100000040a7890 */ /* 0x000fc8000fffe1ff */
[----:B------:R-:W-:Y:S02]  /*0970*/  USHF.L.U32 UR11, UR10, 0xb, URZ ;  /* 0x0000000b0a0b7899 */ /* 0x000fe400080006ff */
[----:B------:R-:W-:Y:S02]  /*0980*/  USHF.L.U32 UR10, UR10, 0x1, URZ ;  /* 0x000000010a0a7899 */ /* 0x000fe400080006ff */
[----:B------:R-:W-:-:S04]  /*0990*/  UIADD3 UR12, UPT, UPT, -UR9, 0x100000, URZ ;  /* 0x00100000090c7890 */ /* 0x000fc8000fffe1ff */
[----:B------:R-:W-:Y:S02]  /*09a0*/  USHF.L.U32 UR13, UR12, 0xb, URZ ;  /* 0x0000000b0c0d7899 */ /* 0x000fe400080006ff */
[----:B------:R-:W-:Y:S02]  /*09b0*/  USHF.L.U32 UR12, UR12, 0x1, URZ ;  /* 0x000000010c0c7899 */ /* 0x000fe400080006ff */
[----:B-1----:R-:W-:Y:S01]  /*09c0*/  ULEA UR5, UR5, UR7, 0x18 ;  /* 0x0000000705057291 */ /* 0x002fe2000f8ec0ff */
[----:B------:R-:W1:Y:S11]  /*09d0*/  FENCE.VIEW.ASYNC.S ;  /* 0x00000000000073c6 */ /* 0x000e760000000000 */
[----:B-1----:R2:W1:Y:S01]  /*09e0*/  SYNCS.EXCH.64 URZ, [UR5+0x80], UR10 ;  /* 0x0000800a05ff75b2 */ /* 0x0024620008000100 */
[----:B------:R2:W1:Y:S01]  /*09f0*/  SYNCS.EXCH.64 URZ, [UR5+0x90], UR12 ;  /* 0x0000900c05ff75b2 */ /* 0x0004620008000100 */
[----:B------:R2:W1:Y:S01]  /*0a00*/  SYNCS.EXCH.64 URZ, [UR5+0x88], UR10 ;  /* 0x0000880a05ff75b2 */ /* 0x0004620008000100 */
[----:B------:R2:W1:Y:S02]  /*0a10*/  SYNCS.EXCH.64 URZ, [UR5+0x98], UR12 ;  /* 0x0000980c05ff75b2 */ /* 0x0004640008000100 */
[----:B--2---:R-:W-:Y:S01]  /*0a20*/  NOP ;  /* 0x0000000000007918 */ /* 0x004fe20000000000 */
.L_x_12:
        /* <DEDUP_REMOVED lines=26> */
.L_x_13:
        /* <DEDUP_REMOVED lines=18> */
.L_x_14:
[----:B-1----:R-:W1:Y:S01]  /*0cf0*/  S2UR UR5, SR_CTAID.X ;  /* 0x00000000000579c3 */ /* 0x002e620000002500 */
[----:B------:R-:W-:-:S05]  /*0d00*/  CS2R.32 R63, SR_CgaSize ;  /* 0x00000000003f7805 */ /* 0x000fca0000008a00 */
[----:B------:R-:W-:-:S05]  /*0d10*/  IMAD R63, R63, -0xa0, RZ ;  /* 0xffffff603f3f7824 */ /* 0x000fca00078e02ff */
[----:B------:R-:W-:-:S14]  /*0d20*/  R2UR UR9, R63 ;  /* 0x000000003f0972ca */ /* 0x000fdc00000e0000 */
[----:B------:R-:W2:Y:S01]  /*0d30*/  LDCU UR9, c[0x0][UR9+0x2b0] ;  /* 0x00005600090977ac */ /* 0x000ea20008000800 */
[----:B------:R-:W-:Y:S01]  /*0d40*/  NOP ;  /* 0x0000000000007918 */ /* 0x000fe20000000000 */
[----:B------:R-:W-:-:S05]  /*0d50*/  CS2R.32 R63, SR_CgaSize ;  /* 0x00000000003f7805 */ /* 0x000fca0000008a00 */
[----:B------:R-:W-:-:S05]  /*0d60*/  IMAD R63, R63, -0xa0, RZ ;  /* 0xffffff603f3f7824 */ /* 0x000fca00078e02ff */
[----:B------:R-:W-:-:S14]  /*0d70*/  R2UR UR7, R63 ;  /* 0x000000003f0772ca */ /* 0x000fdc00000e0000 */
[----:B------:R-:W3:Y:S01]  /*0d80*/  LDCU UR7, c[0x0][UR7+0x2b4] ;  /* 0x00005680070777ac */ /* 0x000ee20008000800 */
[----:B------:R-:W4:Y:S08]  /*0d90*/  S2UR UR4, SR_CTAID.Y ;  /* 0x00000000000479c3 */ /* 0x000f300000002600 */
[----:B------:R-:W3:Y:S01]  /*0da0*/  LDC R10, c[0x0][0xb24] ;  /* 0x0002c900ff0a7b82 */ /* 0x000ee20000000800 */
[----:B-1----:R-:W-:-:S02]  /*0db0*/  I2FP.F32.U32 R63, UR5 ;  /* 0x00000005003f7c45 */ /* 0x002fc40008201000 */
[----:B------:R-:W-:-:S05]  /*0dc0*/  CS2R.32 R3, SR_CgaSize ;  /* 0x0000000000037805 */ /* 0x000fca0000008a00 */
[----:B------:R-:W-:-:S06]  /*0dd0*/  IMAD R3, R3, -0xa0, RZ ;  /* 0xffffff6003037824 */ /* 0x000fcc00078e02ff */
[----:B------:R-:W1:Y:S01]  /*0de0*/  LDC R3, c[0x0][R3+0x2a0] ;  /* 0x0000a80003037b82 */ /* 0x000e620000000800 */
[----:B------:R-:W-:Y:S01]  /*0df0*/  MOV R15, UR5 ;  /* 0x00000005000f7c02 */ /* 0x000fe20008000f00 */
[----:B--2---:R-:W-:Y:S01]  /*0e00*/  FMUL R63, R63, UR9 ;  /* 0x000000093f3f7c20 */ /* 0x004fe20008400000 */
[----:B----4-:R-:W-:Y:S02]  /*0e10*/  I2FP.F32.U32 R62, UR4 ;  /* 0x00000004003e7c45 */ /* 0x010fe40008201000 */
[----:B------:R-:W-:-:S05]  /*0e20*/  CS2R.32 R2, SR_CgaSize ;  /* 0x0000000000027805 */ /* 0x000fca0000008a00 */
[----:B------:R-:W-:-:S06]  /*0e30*/  IMAD R2, R2, -0xa0, RZ ;  /* 0xffffff6002027824 */ /* 0x000fcc00078e02ff */
[----:B------:R-:W2:Y:S01]  /*0e40*/  LDC R2, c[0x0][R2+0x2a4] ;  /* 0x0000a90002027b82 */ /* 0x000ea20000000800 */
[----:B------:R-:W-:Y:S01]  /*0e50*/  MOV R14, UR4 ;  /* 0x00000004000e7c02 */ /* 0x000fe20008000f00 */
[----:B------:R-:W4:Y:S01]  /*0e60*/  F2I.U32.TRUNC.NTZ R63, R63 ;  /* 0x0000003f003f7305 */ /* 0x000f22000020f000 */
[----:B---3--:R-:W-:-:S05]  /*0e70*/  FMUL R62, R62, UR7 ;  /* 0x000000073e3e7c20 */ /* 0x008fca0008400000 */
[----:B------:R-:W-:Y:S01]  /*0e80*/  BAR.SYNC.DEFER_BLOCKING 0x0 ;  /* 0x0000000000007b1d */ /* 0x000fe20000010000 */
[----:B------:R-:W-:-:S05]  /*0e90*/  ISETP.GE.AND P0, PT, R10, 0x1, PT ;  /* 0x000000010a00780c */ /* 0x000fca0003f06270 */
[----:B------:R-:W3:Y:S02]  /*0ea0*/  F2I.U32.TRUNC.NTZ R62, R62 ;  /* 0x0000003e003e7305 */ /* 0x000ee4000020f000 */
[----:B------:R-:W2:Y:S01]  /*0eb0*/  S2UR UR36, SR_CTAID.Z ;  /* 0x00000000002479c3 */ /* 0x000ea20000002700 */
[----:B----4-:R-:W-:-:S05]  /*0ec0*/  IADD3 R63, PT, PT, -R63, RZ, RZ ;  /* 0x000000ff3f3f7210 */ /* 0x010fca0007ffe1ff */
[----:B-1----:R-:W-:Y:S01]  /*0ed0*/  IMAD R63, R3, R63, UR5 ;  /* 0x00000005033f7e24 */ /* 0x002fe2000f8e023f */
[----:B---3--:R-:W-:-:S05]  /*0ee0*/  IADD3 R62, PT, PT, -R62, RZ, RZ ;  /* 0x000000ff3e3e7210 */ /* 0x008fca0007ffe1ff */
[----:B--2---:R-:W-:Y:S01]  /*0ef0*/  IMAD R62, R2, R62, UR4 ;  /* 0x00000004023e7e24 */ /* 0x004fe2000f8e023e */
[----:B------:R-:W-:Y:S06]  /*0f00*/  @!P0 BRA `(.L_x_15) ;  /* 0x0000000000b88947 */ /* 0x000fec0003800000 */
[----:B------:R-:W1:Y:S01]  /*0f10*/  LDC.64 R4, c[0x0][0xb18] ;  /* 0x0002c600ff047b82 */ /* 0x000e620000000a00 */
[----:B------:R-:W-:-:S07]  /*0f20*/  ISETP.NE.AND P0, PT, R10, 0x1, PT ;  /* 0x000000010a00780c */ /* 0x000fce0003f05270 */
[----:B------:R-:W2:Y:S08]  /*0f30*/  LDC R9, c[0x0][0xb0c] ;  /* 0x0002c300ff097b82 */ /* 0x000eb00000000800 */
[----:B------:R-:W3:Y:S08]  /*0f40*/  LDC R12, c[0x0][0x370] ;  /* 0x0000dc00ff0c7b82 */ /* 0x000ef00000000800 */
[----:B------:R-:W4:Y:S01]  /*0f50*/  LDC R11, c[0x0][0x374] ;  /* 0x0000dd00ff0b7b82 */ /* 0x000f220000000800 */
[----:B-1----:R-:W-:-:S07]  /*0f60*/  ISETP.NE.AND P1, PT, R4, 0x1, PT ;  /* 0x000000010400780c */ /* 0x002fce0003f25270 */
[----:B------:R-:W3:Y:S01]  /*0f70*/  LDC.64 R6, c[0x0][0xb10] ;  /* 0x0002c400ff067b82 */ /* 0x000ee20000000a00 */
[----:B--2---:R-:W-:-:S07]  /*0f80*/  ISETP.NE.AND P2, PT, R9, 0x1, PT ;  /* 0x000000010900780c */ /* 0x004fce0003f45270 */
[----:B------:R-:W1:Y:S08]  /*0f90*/  LDC R8, c[0x0][0xb20] ;  /* 0x0002c800ff087b82 */ /* 0x000e700000000800 */
[----:B------:R-:W2:Y:S01]  /*0fa0*/  LDC.64 R2, c[0x0][0xb28] ;  /* 0x0002ca00ff027b82 */ /* 0x000ea20000000a00 */
[----:B----4-:R-:W-:-:S04]  /*0fb0*/  IMAD.HI.U32 R13, R11, R5, RZ ;  /* 0x000000050b0d7227 */ /* 0x010fc800078e00ff */
[----:B------:R-:W-:-:S04]  /*0fc0*/  IMAD.HI.U32 R5, R14, R5, RZ ;  /* 0x000000050e057227 */ /* 0x000fc800078e00ff */
[----:B---3--:R-:W-:-:S05]  /*0fd0*/  IMAD.HI.U32 R16, R12, R6, RZ ;  /* 0x000000060c107227 */ /* 0x008fca00078e00ff */
[-C--:B------:R-:W-:Y:S01]  /*0fe0*/  @P2 SHF.R.U32.HI R12, RZ, R7.reuse, R16 ;  /* 0x00000007ff0c2219 */ /* 0x080fe20000011610 */
[----:B------:R-:W-:Y:S01]  /*0ff0*/  IMAD.HI.U32 R16, R15, R6, RZ ;  /* 0x000000060f107227 */ /* 0x000fe200078e00ff */
[-C--:B-1----:R-:W-:Y:S02]  /*1000*/  @P1 SHF.R.U32.HI R11, RZ, R8.reuse, R13 ;  /* 0x00000008ff0b1219 */ /* 0x082fe4000001160d */
[----:B------:R-:W-:Y:S02]  /*1010*/  SHF.R.U32.HI R5, RZ, R8, R5 ;  /* 0x00000008ff057219 */ /* 0x000fe40000011605 */
[----:B------:R-:W-:Y:S02]  /*1020*/  SHF.R.U32.HI R16, RZ, R7, R16 ;  /* 0x00000007ff107219 */ /* 0x000fe40000011610 */
[----:B------:R-:W-:Y:S01]  /*1030*/  SEL R5, R14, R5, !P1 ;  /* 0x000000050e057207 */ /* 0x000fe20004800000 */
[----:B--2---:R-:W-:Y:S01]  /*1040*/  IMAD.HI.U32 R13, R11, R2, RZ ;  /* 0x000000020b0d7227 */ /* 0x004fe200078e00ff */
[----:B------:R-:W-:-:S03]  /*1050*/  SEL R16, R15, R16, !P2 ;  /* 0x000000100f107207 */ /* 0x000fc60005000000 */
[----:B------:R-:W-:Y:S01]  /*1060*/  IMAD.HI.U32 R6, R12, R2, RZ ;  /* 0x000000020c067227 */ /* 0x000fe200078e00ff */
[----:B------:R-:W-:-:S04]  /*1070*/  @P0 SHF.R.U32.HI R11, RZ, R3, R13 ;  /* 0x00000003ff0b0219 */ /* 0x000fc8000001160d */
[----:B------:R-:W-:Y:S01]  /*1080*/  @P0 SHF.R.U32.HI R12, RZ, R3, R6 ;  /* 0x00000003ff0c0219 */ /* 0x000fe20000011606 */
[----:B------:R-:W-:-:S04]  /*1090*/  IMAD R11, R11, R10, RZ ;  /* 0x0000000a0b0b7224 */ /* 0x000fc800078e02ff */
[----:B------:R-:W-:Y:S01]  /*10a0*/  IMAD R6, R12, R10, RZ ;  /* 0x0000000a0c067224 */ /* 0x000fe200078e02ff */
[----:B------:R-:W-:-:S04]  /*10b0*/  ISETP.GE.AND P1, PT, R5, R11, PT ;  /* 0x0000000b0500720c */ /* 0x000fc80003f26270 */
[----:B------:R-:W-:Y:S01]  /*10c0*/  ISETP.GE.OR P1, PT, R16, R6, P1 ;  /* 0x000000061000720c */ /* 0x000fe20000f26670 */
[----:B------:R-:W-:-:S05]  /*10d0*/  IMAD.HI.U32 R6, R5, R2, RZ ;  /* 0x0000000205067227 */ /* 0x000fca00078e00ff */
[----:B------:R-:W-:-:S04]  /*10e0*/  SHF.R.U32.HI R6, RZ, R3, R6 ;  /* 0x00000003ff067219 */ /* 0x000fc80000011606 */
[----:B------:R-:W-:-:S03]  /*10f0*/  SEL R6, R5, R6, !P0 ;  /* 0x0000000605067207 */ /* 0x000fc60004000000 */
[----:B------:R-:W-:Y:S01]  /*1100*/  @!P1 IMAD.HI.U32 R7, R16, R2, RZ ;  /* 0x0000000210079227 */ /* 0x000fe200078e00ff */
[----:B------:R-:W-:-:S04]  /*1110*/  IADD3 R2, PT, PT, -R6, RZ, RZ ;  /* 0x000000ff06027210 */ /* 0x000fc80007ffe1ff */
[----:B------:R-:W-:Y:S01]  /*1120*/  @!P1 SHF.R.U32.HI R3, RZ, R3, R7 ;  /* 0x00000003ff039219 */ /* 0x000fe20000011607 */
[----:B------:R-:W-:Y:S01]  /*1130*/  IMAD R2, R10, R2, R5 ;  /* 0x000000020a027224 */ /* 0x000fe200078e0205 */
[----:B------:R-:W-:Y:S02]  /*1140*/  IADD3 R7, PT, PT, -R5, RZ, RZ ;  /* 0x000000ff05077210 */ /* 0x000fe40007ffe1ff */
[----:B------:R-:W-:-:S03]  /*1150*/  @!P1 SEL R3, R16, R3, !P0 ;  /* 0x0000000310039207 */ /* 0x000fc60004000000 */
[----:B------:R-:W-:Y:S02]  /*1160*/  IMAD R7, R4, R7, R14 ;  /* 0x0000000704077224 */ /* 0x000fe400078e020e */
[--C-:B------:R-:W-:Y:S02]  /*1170*/  @!P1 IMAD.IADD R6, R6, 0x1, -R3.reuse ;  /* 0x0000000106069824 */ /* 0x100fe400078e0a03 */
[----:B------:R-:W-:Y:S01]  /*1180*/  @!P1 IMAD R3, R2, R12, R3 ;  /* 0x0000000c02039224 */ /* 0x000fe200078e0203 */
[----:B------:R-:W-:Y:S01]  /*1190*/  IADD3 R2, PT, PT, -R16, RZ, RZ ;  /* 0x000000ff10027210 */ /* 0x000fe20007ffe1ff */
[----:B------:R-:W-:Y:S02]  /*11a0*/  @!P1 IMAD R5, R6, R10, R16 ;  /* 0x0000000a06059224 */ /* 0x000fe400078e0210 */
[----:B------:R-:W-:Y:S02]  /*11b0*/  @!P1 IMAD.MOV.U32 R16, RZ, RZ, R3 ;  /* 0x000000ffff109224 */ /* 0x000fe400078e0003 */
[----:B------:R-:W-:-:S02]  /*11c0*/  IMAD R2, R9, R2, R15 ;  /* 0x0000000209027224 */ /* 0x000fc400078e020f */
[----:B------:R-:W-:Y:S02]  /*11d0*/  IMAD R14, R5, R4, R7 ;  /* 0x00000004050e7224 */ /* 0x000fe400078e0207 */
[----:B------:R-:W-:Y:S02]  /*11e0*/  IMAD R15, R16, R9, R2 ;  /* 0x00000009100f7224 */ /* 0x000fe400078e0202 */
.L_x_15:
[----:B------:R-:W1:Y:S01]  /*11f0*/  LDCU UR4, c[0x0][0xb30] ;  /* 0x00016600ff0477ac */ /* 0x000e620008000800 */
[----:B------:R-:W2:Y:S08]  /*1200*/  S2UR UR37, SR_CgaCtaId ;  /* 0x00000000002579c3 */ /* 0x000eb00000008800 */
[----:B------:R-:W3:Y:S01]  /*1210*/  LDC R26, c[0x0][0xb24] ;  /* 0x0002c900ff1a7b82 */ /* 0x000ee20000000800 */
[----:B-1----:R-:W-:-:S09]  /*1220*/  UISETP.NE.AND UP1, UPT, UR4, 0x1, UPT ;  /* 0x000000010400788c */ /* 0x002fd2000bf25270 */
[----:B--2---:R-:W-:Y:S05]  /*1230*/  BRA.U UP1, `(.L_x_16) ;  /* 0x0000000101407547 */ /* 0x004fea000b800000 */
[----:B------:R-:W1:Y:S08]  /*1240*/  LDC.64 R4, c[0x0][0xb10] ;  /* 0x0002c400ff047b82 */ /* 0x000e700000000a00 */
[----:B------:R-:W2:Y:S08]  /*1250*/  LDC.64 R2, c[0x0][0xb18] ;  /* 0x0002c600ff027b82 */ /* 0x000eb00000000a00 */
[----:B------:R-:W4:Y:S08]  /*1260*/  LDC R6, c[0x0][0xb20] ;  /* 0x0002c800ff067b82 */ /* 0x000f300000000800 */
[----:B------:R-:W3:Y:S01]  /*1270*/  LDC R7, c[0x0][0xb0c] ;  /* 0x0002c300ff077b82 */ /* 0x000ee20000000800 */
[----:B-1----:R-:W-:-:S05]  /*1280*/  IMAD.HI.U32 R4, R15, R4, RZ ;  /* 0x000000040f047227 */ /* 0x002fca00078e00ff */
[----:B------:R-:W-:Y:S01]  /*1290*/  SHF.R.U32.HI R4, RZ, R5, R4 ;  /* 0x00000005ff047219 */ /* 0x000fe20000011604 */
[----:B--2---:R-:W-:Y:S01]  /*12a0*/  IMAD.HI.U32 R3, R14, R3, RZ ;  /* 0x000000030e037227 */ /* 0x004fe200078e00ff */
[----:B------:R-:W-:-:S04]  /*12b0*/  ISETP.NE.AND P0, PT, R2, 0x1, PT ;  /* 0x000000010200780c */ /* 0x000fc80003f05270 */
[----:B----4-:R-:W-:-:S04]  /*12c0*/  SHF.R.U32.HI R3, RZ, R6, R3 ;  /* 0x00000006ff037219 */ /* 0x010fc80000011603 */
[----:B------:R-:W-:Y:S02]  /*12d0*/  SEL R3, R14, R3, !P0 ;  /* 0x000000030e037207 */ /* 0x000fe40004000000 */
[----:B---3--:R-:W-:-:S04]  /*12e0*/  ISETP.NE.AND P1, PT, R7, 0x1, PT ;  /* 0x000000010700780c */ /* 0x008fc80003f25270 */
[----:B------:R-:W-:-:S05]  /*12f0*/  SEL R4, R15, R4, !P1 ;  /* 0x000000040f047207 */ /* 0x000fca0004800000 */
[----:B------:R-:W-:Y:S02]  /*1300*/  IMAD.IADD R5, R3, 0x1, -R4 ;  /* 0x0000000103057824 */ /* 0x000fe400078e0a04 */
[----:B------:R-:W-:Y:S02]  /*1310*/  IMAD.IADD R3, R4, 0x1, -R3 ;  /* 0x0000000104037824 */ /* 0x000fe400078e0a03 */
[----:B------:R-:W-:Y:S02]  /*1320*/  IMAD R15, R5, R7, R15 ;  /* 0x00000007050f7224 */ /* 0x000fe400078e020f */
[----:B------:R-:W-:-:S07]  /*1330*/  IMAD R14, R3, R2, R14 ;  /* 0x00000002030e7224 */ /* 0x000fce00078e020e */
.L_x_16:
[----:B------:R-:W-:Y:S01]  /*1340*/  BAR.SYNC.DEFER_BLOCKING 0x0 ;  /* 0x0000000000007b1d */ /* 0x000fe20000010000 */
[----:B------:R-:W-:Y:S01]  /*1350*/  UISETP.NE.AND UP1, UPT, UR8, 0x2, UPT ;  /* 0x000000020800788c */ /* 0x000fe2000bf25270 */
[----:B------:R-:W-:Y:S02]  /*1360*/  ISETP.NE.OR P5, PT, R0, 0x2, !P5 ;  /* 0x000000020000780c */ /* 0x000fe40006fa5670 */
[----:B------:R-:W-:-:S06]  /*1370*/  LOP3.LUT R2, R76, 0x1f, RZ, 0xc0, !PT ;  /* 0x0000001f4c027812 */ /* 0x000fcc00078ec0ff */
[----:B------:R-:W-:Y:S05]  /*1380*/  BRA.U UP1, `(.L_x_17) ;  /* 0x0000001101887547 */ /* 0x000fea000b800000 */
[----:B------:R-:W1:Y:S01]  /*1390*/  LDCU UR13, c[0x0][0x38c] ;  /* 0x00007180ff0d77ac */ /* 0x000e620008000800 */
[----:B------:R-:W2:Y:S01]  /*13a0*/  LDC R8, c[0x0][0x370] ;  /* 0x0000dc00ff087b82 */ /* 0x000ea20000000800 */
[----:B------:R-:W-:Y:S01]  /*13b0*/  PLOP3.LUT P1, PT, PT, PT, UP2, 0x80, 0x8 ;  /* 0x000000000008781c */ /* 0x000fe20003f2f028 */
[----:B------:R-:W-:Y:S01]  /*13c0*/  IMAD.MOV.U32 R17, RZ, RZ, 0x1 ;  /* 0x00000001ff117424 */ /* 0x000fe200078e00ff */
[----:B------:R-:W-:Y:S01]  /*13d0*/  ISETP.EQ.OR P4, PT, R2, RZ, P5 ;  /* 0x000000ff0200720c */ /* 0x000fe20002f82670 */
[----:B------:R-:W-:Y:S01]  /*13e0*/  IMAD.MOV.U32 R16, RZ, RZ, RZ ;  /* 0x000000ffff107224 */ /* 0x000fe200078e00ff */
[----:B------:R-:W-:Y:S02]  /*13f0*/  PLOP3.LUT P1, PT, P1, PT, PT, 0x8, 0x80 ;  /* 0x000000000080781c */ /* 0x000fe40000f2e170 */
[----:B------:R-:W-:Y:S01]  /*1400*/  CS2R R12, SRZ ;  /* 0x00000000000c7805 */ /* 0x000fe2000001ff00 */
[----:B------:R-:W-:Y:S01]  /*1410*/  IMAD.MOV.U32 R11, RZ, RZ, 0x1 ;  /* 0x00000001ff0b7424 */ /* 0x000fe200078e00ff */
[----:B------:R-:W4:Y:S01]  /*1420*/  LDC R0, c[0x0][0x374] ;  /* 0x0000dd00ff007b82 */ /* 0x000f220000000800 */
[----:B------:R-:W2:Y:S01]  /*1430*/  LDCU.64 UR22, c[0x0][0x348] ;  /* 0x00006900ff1677ac */ /* 0x000ea20008000a00 */
[----:B------:R-:W-:Y:S01]  /*1440*/  UMOV UR6, URZ ;  /* 0x000000ff00067c82 */ /* 0x000fe20008000000 */
[----:B-1----:R-:W-:-:S04]  /*1450*/  UIADD3 UR5, UPT, UPT, UR13, 0x3f, URZ ;  /* 0x0000003f0d057890 */ /* 0x002fc8000fffe0ff */
[----:B------:R-:W-:-:S04]  /*1460*/  USHF.R.S32.HI UR4, URZ, 0x1f, UR5 ;  /* 0x0000001fff047899 */ /* 0x000fc80008011405 */
[----:B------:R-:W-:-:S04]  /*1470*/  ULEA.HI UR4, UR4, UR5, URZ, 0x6 ;  /* 0x0000000504047291 */ /* 0x000fc8000f8f30ff */
[----:B------:R-:W-:Y:S02]  /*1480*/  USHF.R.S32.HI UR15, URZ, 0x6, UR4 ;  /* 0x00000006ff0f7899 */ /* 0x000fe40008011404 */
[----:B------:R-:W-:Y:S02]  /*1490*/  UIADD3 UR4, UPT, UPT, UR13, -0x1, URZ ;  /* 0xffffffff0d047890 */ /* 0x000fe4000fffe0ff */
[----:B------:R-:W-:Y:S02]  /*14a0*/  UISETP.LT.U32.AND UP0, UPT, UR15, 0x3, UPT ;  /* 0x000000030f00788c */ /* 0x000fe4000bf01070 */
[----:B------:R-:W-:Y:S02]  /*14b0*/  UISETP.GE.U32.AND UP1, UPT, UR4, -0x7f, UPT ;  /* 0xffffff810400788c */ /* 0x000fe4000bf26070 */
[----:B------:R-:W-:Y:S02]  /*14c0*/  USEL UR14, UR15, 0x3, UP0 ;  /* 0x000000030f0e7887 */ /* 0x000fe40008000000 */
[----:B------:R-:W-:-:S02]  /*14d0*/  UIADD3 UR13, UPT, UPT, UR13, 0x7e, URZ ;  /* 0x0000007e0d0d7890 */ /* 0x000fc4000fffe0ff */
[----:B------:R-:W-:Y:S02]  /*14e0*/  UIADD3 UR5, UPT, UPT, UR14, -0x1, URZ ;  /* 0xffffffff0e057890 */ /* 0x000fe4000fffe0ff */
[----:B------:R-:W-:-:S03]  /*14f0*/  UIADD3 UR7, UPT, UPT, UR15, -UR14, URZ ;  /* 0x8000000e0f077290 */ /* 0x000fc6000fffe0ff */
[----:B------:R-:W-:-:S04]  /*1500*/  @UP1 UIADD3 UR5, UPT, UPT, UR14, URZ, URZ ;  /* 0x000000ff0e051290 */ /* 0x000fc8000fffe0ff */
[----:B--2---:R-:W-:-:S12]  /*1510*/  UIADD3 UR5, UPT, UPT, UR5, 0x1, URZ ;  /* 0x0000000105057890 */ /* 0x004fd8000fffe0ff */
.L_x_35:
[----:B------:R-:W-:Y:S01]  /*1520*/  UISETP.NE.AND UP0, UPT, UR37, URZ, UPT ;  /* 0x000000ff2500728c */ /* 0x000fe2000bf05270 */
[----:B------:R-:W1:Y:S08]  /*1530*/  S2UR UR37, SR_CgaCtaId ;  /* 0x00000000002579c3 */ /* 0x000e700000008800 */
[----:B------:R-:W-:Y:S05]  /*1540*/  BRA.U UP0, `(.L_x_18) ;  /* 0x0000000100347547 */ /* 0x000fea000b800000 */
[----:B------:R-:W2:Y:S01]  /*1550*/  S2R R2, SR_CgaCtaId ;  /* 0x0000000000027919 */ /* 0x000ea20000008800 */
[----:B------:R-:W-:-:S04]  /*1560*/  MOV R3, 0x400 ;  /* 0x0000040000037802 */ /* 0x000fc80000000f00 */
[----:B--2---:R-:W-:Y:S02]  /*1570*/  LEA R2, R2, R3, 0x18 ;  /* 0x0000000302027211 */ /* 0x004fe400078ec0ff */
[----:B------:R-:W-:-:S03]  /*1580*/  SHF.L.U32 R3, R11, 0x1f, RZ ;  /* 0x0000001f0b037819 */ /* 0x000fc600000006ff */
[----:B------:R-:W-:-:S04]  /*1590*/  IMAD R2, R12, 0x8, R2 ;  /* 0x000000080c027824 */ /* 0x000fc800078e0202 */
[----:B------:R-:W2:Y:S02]  /*15a0*/  SYNCS.PHASECHK.TRANS64.TRYWAIT P0, [R2+URZ+0xf0], R3 ;  /* 0x0000f003020075a7 */ /* 0x000ea400080011ff */
[----:B--2---:R-:W-:Y:S05]  /*15b0*/  @!P0 BRA `(.L_x_19) ;  /* 0x00000088005c8947 */ /* 0x004fea0003800000 */
.L_x_166:
[----:B------:R-:W-:Y:S01]  /*15c0*/  VIADD R12, R12, 0x1 ;  /* 0x000000010c0c7836 */ /* 0x000fe20000000000 */
[----:B------:R2:W-:Y:S04]  /*15d0*/  SYNCS.ARRIVE.TRANS64.A1T0 RZ, [R2+URZ+0xe0], RZ ;  /* 0x0000e0ff02ff79a7 */ /* 0x0005e800081000ff */
[----:B------:R-:W-:-:S04]  /*15e0*/  ISETP.NE.AND P0, PT, R12, 0x2, PT ;  /* 0x000000020c00780c */ /* 0x000fc80003f05270 */
[----:B------:R-:W-:Y:S02]  /*15f0*/  SEL R12, R12, RZ, P0 ;  /* 0x000000ff0c0c7207 */ /* 0x000fe40000000000 */
[----:B--2---:R-:W-:-:S04]  /*1600*/  SEL R2, RZ, 0x1, P0 ;  /* 0x00000001ff027807 */ /* 0x004fc80000000000 */
[----:B------:R-:W-:-:S07]  /*1610*/  LOP3.LUT R11, R11, R2, RZ, 0x3c, !PT ;  /* 0x000000020b0b7212 */ /* 0x000fce00078e3cff */
.L_x_18:
[----:B------:R-:W-:Y:S01]  /*1620*/  UMOV UR4, 0x400 ;  /* 0x0000040000047882 */ /* 0x000fe20000000000 */
[----:B------:R-:W-:Y:S01]  /*1630*/  SHF.L.U32 R2, R17, 0x1f, RZ ;  /* 0x0000001f11027819 */ /* 0x000fe200000006ff */
[----:B-1----:R-:W-:Y:S01]  /*1640*/  ULEA UR4, UR37, UR4, 0x18 ;  /* 0x0000000425047291 */ /* 0x002fe2000f8ec0ff */
[----:B------:R-:W-:Y:S01]  /*1650*/  R2UR UR35, R15 ;  /* 0x000000000f2372ca */ /* 0x000fe200000e0000 */
[----:B------:R-:W-:Y:S01]  /*1660*/  UISETP.GE.U32.AND UP0, UPT, UR13, 0x7f, UPT ;  /* 0x0000007f0d00788c */ /* 0x000fe2000bf06070 */
[----:B------:R-:W-:Y:S01]  /*1670*/  R2UR UR19, R14 ;  /* 0x000000000e1372ca */ /* 0x000fe200000e0000 */
[----:B------:R-:W-:Y:S01]  /*1680*/  ULEA UR8, UR6, UR4, 0x3 ;  /* 0x0000000406087291 */ /* 0x000fe2000f8e18ff */
[----:B------:R-:W-:-:S08]  /*1690*/  UMOV UR29, URZ ;  /* 0x000000ff001d7c82 */ /* 0x000fd00008000000 */
[----:B------:R1:W2:Y:S01]  /*16a0*/  SYNCS.PHASECHK.TRANS64.TRYWAIT P0, [UR8+0x18], R2 ;  /* 0x00001802ff0075a7 */ /* 0x0002a20008001108 */
[----:B------:R-:W-:Y:S02]  /*16b0*/  USHF.L.U32 UR35, UR35, 0x7, URZ ;  /* 0x0000000723237899 */ /* 0x000fe400080006ff */
[----:B------:R-:W-:Y:S01]  /*16c0*/  USHF.L.U32 UR19, UR19, 0x7, URZ ;  /* 0x0000000713137899 */ /* 0x000fe200080006ff */
[----:B------:R-:W-:Y:S11]  /*16d0*/  BRA.U !UP0, `(.L_x_20) ;  /* 0x0000000108d47547 */ /* 0x000ff6000b800000 */
[----:B------:R-:W-:Y:S01]  /*16e0*/  UMOV UR21, URZ ;  /* 0x000000ff00157c82 */ /* 0x000fe20008000000 */
[----:B------:R-:W-:-:S05]  /*16f0*/  UMOV UR42, UR6 ;  /* 0x00000006002a7c82 */ /* 0x000fca0008000000 */
.L_x_25:
[----:B-1----:R-:W-:Y:S01]  /*1700*/  ULEA UR33, UR42, UR4, 0x3 ;  /* 0x000000042a217291 */ /* 0x002fe2000f8e18ff */
[----:B--2---:R-:W-:Y:S01]  /*1710*/  @!P5 MOV R3, 0x10000 ;  /* 0x000100000003d802 */ /* 0x004fe20000000f00 */
[----:B--2---:R-:W-:Y:S10]  /*1720*/  @P0 BRA `(.L_x_21) ;  /* 0x00000000000c0947 */ /* 0x004ff40003800000 */
[----:B------:R-:W-:-:S04]  /*1730*/  SHF.L.U32 R4, R17, 0x1f, RZ ;  /* 0x0000001f11047819 */ /* 0x000fc800000006ff */
[----:B------:R-:W2:Y:S02]  /*1740*/  SYNCS.PHASECHK.TRANS64.TRYWAIT P0, [UR33+0x18], R4 ;  /* 0x00001804ff0075a7 */ /* 0x000ea40008001121 */
[----:B--2---:R-:W-:Y:S05]  /*1750*/  @!P0 BRA `(.L_x_22) ;  /* 0x0000008800088947 */ /* 0x004fea0003800000 */
.L_x_21:
[----:B------:R2:W-:Y:S01]  /*1760*/  @!P5 SYNCS.ARRIVE.TRANS64 RZ, [UR33], R3 ;  /* 0x00000003ffffd9a7 */ /* 0x0005e20008000021 */
[----:B------:R-:W-:Y:S04]  /*1770*/  BSSY.RECONVERGENT B0, `(.L_x_23) ;  /* 0x0000003000007945 */ /* 0x000fe80003800200 */
[----:B------:R-:W-:Y:S05]  /*1780*/  @P4 BRA `(.L_x_24) ;  /* 0x0000000000044947 */ /* 0x000fea0003800000 */
[----:B------:R-:W-:Y:S05]  /*1790*/  BPT.TRAP 0x1 ;  /* 0x000000040000795c */ /* 0x000fea0000300000 */
.L_x_24:
[----:B------:R-:W-:Y:S05]  /*17a0*/  BSYNC.RECONVERGENT B0 ;  /* 0x0000000000007941 */ /* 0x000fea0003800200 */
.L_x_23:
[----:B------:R-:W-:Y:S02]  /*17b0*/  UIADD3 UR6, UPT, UPT, UR42, 0x1, URZ ;  /* 0x000000012a067890 */ /* 0x000fe4000fffe0ff */
[----:B------:R-:W-:Y:S02]  /*17c0*/  UIADD3 UR40, UP1, UPT, UR22, 0x80, URZ ;  /* 0x0000008016287890 */ /* 0x000fe4000ff3e0ff */
[----:B------:R-:W-:Y:S02]  /*17d0*/  UISETP.NE.AND UP0, UPT, UR6, 0x3, UPT ;  /* 0x000000030600788c */ /* 0x000fe4000bf05270 */
[----:B------:R-:W-:Y:S02]  /*17e0*/  USHF.L.U32 UR34, UR21, 0x6, URZ ;  /* 0x0000000615227899 */ /* 0x000fe400080006ff */
[----:B------:R-:W-:Y:S02]  /*17f0*/  USEL UR9, URZ, 0x1, UP0 ;  /* 0x00000001ff097887 */ /* 0x000fe40008000000 */
[----:B------:R-:W-:-:S02]  /*1800*/  USEL UR6, UR6, URZ, UP0 ;  /* 0x000000ff06067287 */ /* 0x000fc40008000000 */
[----:B------:R-:W-:Y:S02]  /*1810*/  UIADD3 UR38, UP0, UPT, UR22, 0x180, URZ ;  /* 0x0000018016267890 */ /* 0x000fe4000ff1e0ff */
[----:B------:R-:W-:Y:S01]  /*1820*/  ULEA UR8, UR6, UR4, 0x3 ;  /* 0x0000000406087291 */ /* 0x000fe2000f8e18ff */
[----:B------:R-:W-:Y:S01]  /*1830*/  LOP3.LUT R17, R17, UR9, RZ, 0x3c, !PT ;  /* 0x0000000911117c12 */ /* 0x000fe2000f8e3cff */
[----:B------:R-:W-:Y:S02]  /*1840*/  UIADD3.X UR41, UPT, UPT, URZ, UR23, URZ, UP1, !UPT ;  /* 0x00000017ff297290 */ /* 0x000fe40008ffe4ff */
[----:B------:R-:W-:Y:S01]  /*1850*/  UIADD3 UR26, UPT, UPT, UR34, 0x20, URZ ;  /* 0x00000020221a7890 */ /* 0x000fe2000fffe0ff */
[----:B-1----:R-:W-:Y:S01]  /*1860*/  SHF.L.U32 R2, R17, 0x1f, RZ ;  /* 0x0000001f11027819 */ /* 0x002fe200000006ff */
[----:B------:R-:W-:Y:S01]  /*1870*/  UIADD3.X UR39, UPT, UPT, URZ, UR23, URZ, UP0, !UPT ;  /* 0x00000017ff277290 */ /* 0x000fe200087fe4ff */
[----:B------:R-:W-:Y:S02]  /*1880*/  UMOV UR30, 0x0 ;  /* 0x00000000001e7882 */ /* 0x000fe40000000000 */
[----:B------:R1:W1:Y:S01]  /*1890*/  SYNCS.PHASECHK.TRANS64.TRYWAIT P0, [UR8+0x18], R2 ;  /* 0x00001802ff0075a7 */ /* 0x0002620008001108 */
[----:B------:R-:W-:Y:S01]  /*18a0*/  ULEA UR8, UR42, UR4, 0xf ;  /* 0x000000042a087291 */ /* 0x000fe2000f8e78ff */
[----:B------:R-:W-:Y:S01]  /*18b0*/  UMOV UR31, 0x10000000 ;  /* 0x10000000001f7882 */ /* 0x000fe20000000000 */
[----:B------:R-:W-:-:S02]  /*18c0*/  UMOV UR25, UR33 ;  /* 0x0000002100197c82 */ /* 0x000fc40008000000 */
[----:B------:R-:W-:Y:S02]  /*18d0*/  UIADD3 UR32, UPT, UPT, UR8, 0x8400, URZ ;  /* 0x0000840008207890 */ /* 0x000fe4000fffe0ff */
[----:B------:R-:W-:Y:S02]  /*18e0*/  UIADD3 UR24, UPT, UPT, UR8, 0xc400, URZ ;  /* 0x0000c40008187890 */ /* 0x000fe4000fffe0ff */
[----:B------:R-:W-:Y:S02]  /*18f0*/  UIADD3 UR16, UPT, UPT, UR8, 0x20400, URZ ;  /* 0x0002040008107890 */ /* 0x000fe4000fffe0ff */
[----:B------:R-:W-:Y:S01]  /*1900*/  UIADD3 UR8, UPT, UPT, UR8, 0x24400, URZ ;  /* 0x0002440008087890 */ /* 0x000fe2000fffe0ff */
[----:B------:R-:W-:Y:S01]  /*1910*/  UMOV UR27, UR35 ;  /* 0x00000023001b7c82 */ /* 0x000fe20008000000 */
[----:B------:R-:W-:Y:S01]  /*1920*/  UMOV UR28, UR36 ;  /* 0x00000024001c7c82 */ /* 0x000fe20008000000 */
[----:B------:R-:W-:Y:S01]  /*1930*/  UMOV UR17, UR33 ;  /* 0x0000002100117c82 */ /* 0x000fe20008000000 */
[----:B------:R-:W-:Y:S01]  /*1940*/  UMOV UR20, UR36 ;  /* 0x0000002400147c82 */ /* 0x000fe20008000000 */
[----:B------:R-:W-:Y:S01]  /*1950*/  UMOV UR18, UR34 ;  /* 0x0000002200127c82 */ /* 0x000fe20008000000 */
[----:B------:R1:W-:Y:S01]  /*1960*/  UTMALDG.3D [UR32], [UR40], desc[UR30] ;  /* 0x00001e20280075b4 */ /* 0x0003e20008011000 */
[----:B------:R-:W-:Y:S01]  /*1970*/  UMOV UR11, UR19 ;  /* 0x00000013000b7c82 */ /* 0x000fe20008000000 */
[----:B------:R-:W-:Y:S01]  /*1980*/  UMOV UR12, UR36 ;  /* 0x00000024000c7c82 */ /* 0x000fe20008000000 */
[----:B------:R-:W-:Y:S01]  /*1990*/  UMOV UR9, UR33 ;  /* 0x0000002100097c82 */ /* 0x000fe20008000000 */
[----:B------:R-:W-:Y:S01]  /*19a0*/  UMOV UR10, UR26 ;  /* 0x0000001a000a7c82 */ /* 0x000fe20008000000 */
[----:B------:R-:W-:Y:S01]  /*19b0*/  UIADD3 UR21, UPT, UPT, UR21, 0x1, URZ ;  /* 0x0000000115157890 */ /* 0x000fe2000fffe0ff */
[----:B------:R-:W-:Y:S01]  /*19c0*/  UMOV UR29, UR5 ;  /* 0x00000005001d7c82 */ /* 0x000fe20008000000 */
[----:B------:R1:W-:Y:S02]  /*19d0*/  UTMALDG.3D [UR24], [UR40], desc[UR30] ;  /* 0x00001e18280075b4 */ /* 0x0003e40008011000 */
[----:B------:R-:W-:Y:S01]  /*19e0*/  UISETP.NE.AND UP0, UPT, UR21, UR5, UPT ;  /* 0x000000051500728c */ /* 0x000fe2000bf05270 */
[----:B------:R-:W-:Y:S01]  /*19f0*/  UMOV UR42, UR6 ;  /* 0x00000006002a7c82 */ /* 0x000fe20008000000 */
[----:B------:R1:W-:Y:S01]  /*1a00*/  UTMALDG.3D [UR16], [UR38], desc[UR30] ;  /* 0x00001e10260075b4 */ /* 0x0003e20008011000 */
[----:B------:R1:W-:Y:S06]  /*1a10*/  UTMALDG.3D [UR8], [UR38], desc[UR30] ;  /* 0x00001e08260075b4 */ /* 0x0003ec0008011000 */
[----:B------:R-:W-:Y:S05]  /*1a20*/  BRA.U UP0, `(.L_x_25) ;  /* 0xfffffffd00347547 */ /* 0x000fea000b83ffff */
.L_x_20:
[----:B-1----:R-:W-:Y:S01]  /*1a30*/  ULEA UR8, UR6, UR4, 0x3 ;  /* 0x0000000406087291 */ /* 0x002fe2000f8e18ff */
[----:B------:R-:W-:Y:S01]  /*1a40*/  SHF.L.U32 R2, R17, 0x1f, RZ ;  /* 0x0000001f11027819 */ /* 0x000fe200000006ff */
[----:B------:R-:W-:Y:S01]  /*1a50*/  @!P1 SYNCS.ARRIVE.TRANS64.A1T0 RZ, [UR4+0x78], RZ ;  /* 0x000078ffffff99a7 */ /* 0x000fe20008100004 */
[----:B------:R-:W-:-:S06]  /*1a60*/  UISETP.GT.AND UP0, UPT, UR15, UR14, UPT ;  /* 0x0000000e0f00728c */ /* 0x000fcc000bf04270 */
[----:B--2---:R1:W2:Y:S03]  /*1a70*/  SYNCS.PHASECHK.TRANS64.TRYWAIT P0, [UR8+0x18], R2 ;  /* 0x00001802ff0075a7 */ /* 0x0042a60008001108 */
[----:B------:R-:W-:Y:S05]  /*1a80*/  BRA.U !UP0, `(.L_x_26) ;  /* 0x0000000108d07547 */ /* 0x000fea000b800000 */
[----:B------:R-:W-:Y:S01]  /*1a90*/  UIADD3 UR21, UPT, UPT, UR7, UR29, URZ ;  /* 0x0000001d07157290 */ /* 0x000fe2000fffe0ff */
[----:B------:R-:W-:-:S11]  /*1aa0*/  UMOV UR42, UR6 ;  /* 0x00000006002a7c82 */ /* 0x000fd60008000000 */
.L_x_31:
[----:B-1----:R-:W-:Y:S01]  /*1ab0*/  ULEA UR33, UR42, UR4, 0x3 ;  /* 0x000000042a217291 */ /* 0x002fe2000f8e18ff */
[----:B--2---:R-:W-:Y:S01]  /*1ac0*/  @!P5 MOV R3, 0x10000 ;  /* 0x000100000003d802 */ /* 0x004fe20000000f00 */
[----:B--2---:R-:W-:Y:S10]  /*1ad0*/  @P0 BRA `(.L_x_27) ;  /* 0x00000000000c0947 */ /* 0x004ff40003800000 */
[----:B------:R-:W-:-:S04]  /*1ae0*/  SHF.L.U32 R4, R17, 0x1f, RZ ;  /* 0x0000001f11047819 */ /* 0x000fc800000006ff */
[----:B------:R-:W2:Y:S02]  /*1af0*/  SYNCS.PHASECHK.TRANS64.TRYWAIT P0, [UR33+0x18], R4 ;  /* 0x00001804ff0075a7 */ /* 0x000ea40008001121 */
[----:B--2---:R-:W-:Y:S05]  /*1b00*/  @!P0 BRA `(.L_x_28) ;  /* 0x0000008400348947 */ /* 0x004fea0003800000 */
.L_x_27:
[----:B------:R2:W-:Y:S01]  /*1b10*/  @!P5 SYNCS.ARRIVE.TRANS64 RZ, [UR33], R3 ;  /* 0x00000003ffffd9a7 */ /* 0x0005e20008000021 */
[----:B------:R-:W-:Y:S04]  /*1b20*/  BSSY.RECONVERGENT B0, `(.L_x_29) ;  /* 0x0000003000007945 */ /* 0x000fe80003800200 */
[----:B------:R-:W-:Y:S05]  /*1b30*/  @P4 BRA `(.L_x_30) ;  /* 0x0000000000044947 */ /* 0x000fea0003800000 */
[----:B------:R-:W-:Y:S05]  /*1b40*/  BPT.TRAP 0x1 ;  /* 0x000000040000795c */ /* 0x000fea0000300000 */
.L_x_30:
[----:B------:R-:W-:Y:S05]  /*1b50*/  BSYNC.RECONVERGENT B0 ;  /* 0x0000000000007941 */ /* 0x000fea0003800200 */
.L_x_29:
        /* <DEDUP_REMOVED lines=31> */
[----:B------:R-:W-:Y:S01]  /*1d50*/  UMOV UR10, UR26 ;  /* 0x0000001a000a7c82 */ /* 0x000fe20008000000 */
[----:B------:R-:W-:Y:S01]  /*1d60*/  UIADD3 UR29, UPT, UPT, UR29, 0x1, URZ ;  /* 0x000000011d1d7890 */ /* 0x000fe2000fffe0ff */
[----:B------:R1:W-:Y:S01]  /*1d70*/  UTMALDG.3D [UR24], [UR40], desc[UR30] ;  /* 0x00001e18280075b4 */ /* 0x0003e20008011000 */
[----:B------:R-:W-:-:S02]  /*1d80*/  UMOV UR42, UR6 ;  /* 0x00000006002a7c82 */ /* 0x000fc40008000000 */
[----:B------:R-:W-:Y:S01]  /*1d90*/  UISETP.NE.AND UP0, UPT, UR29, UR21, UPT ;  /* 0x000000151d00728c */ /* 0x000fe2000bf05270 */
[----:B------:R1:W-:Y:S01]  /*1da0*/  UTMALDG.3D [UR16], [UR38], desc[UR30] ;  /* 0x00001e10260075b4 */ /* 0x0003e20008011000 */
[----:B------:R1:W-:Y:S07]  /*1db0*/  UTMALDG.3D [UR8], [UR38], desc[UR30] ;  /* 0x00001e08260075b4 */ /* 0x0003ee0008011000 */
[----:B------:R-:W-:Y:S05]  /*1dc0*/  BRA.U UP0, `(.L_x_31) ;  /* 0xfffffffd00387547 */ /* 0x000fea000b83ffff */
.L_x_26:
[C---:B-1----:R-:W-:Y:S01]  /*1dd0*/  LEA R2, R16.reuse, UR4, 0x3 ;  /* 0x0000000410027c11 */ /* 0x042fe2000f8e18ff */
[----:B------:R-:W-:Y:S01]  /*1de0*/  NOP ;  /* 0x0000000000007918 */ /* 0x000fe20000000000 */
[----:B--2---:R-:W-:Y:S02]  /*1df0*/  SHF.L.U32 R3, R13, 0x1f, RZ ;  /* 0x0000001f0d037819 */ /* 0x004fe400000006ff */
[----:B------:R-:W-:Y:S02]  /*1e00*/  LEA R4, R16, UR4, 0x4 ;  /* 0x0000000410047c11 */ /* 0x000fe4000f8e20ff */
[----:B------:R-:W1:Y:S02]  /*1e10*/  SYNCS.PHASECHK.TRANS64.TRYWAIT P0, [R2+URZ+0x80], R3 ;  /* 0x00008003020075a7 */ /* 0x000e6400080011ff */
[----:B-1----:R-:W-:Y:S05]  /*1e20*/  @!P0 BRA `(.L_x_32) ;  /* 0x0000008000848947 */ /* 0x002fea0003800000 */
.L_x_169:
[----:B------:R-:W2:Y:S01]  /*1e30*/  LDS.128 R4, [R4+0x110] ;  /* 0x0001100004047984 */ /* 0x000ea20000000c00 */
[----:B---3--:R-:W-:Y:S01]  /*1e40*/  ISETP.GE.AND P0, PT, R26, 0x1, PT ;  /* 0x000000011a00780c */ /* 0x008fe20003f06270 */
[----:B-1----:R-:W-:Y:S01]  /*1e50*/  VIADD R2, R2, 0x90 ;  /* 0x0000009002027836 */ /* 0x002fe20000000000 */
[----:B------:R-:W-:Y:S01]  /*1e60*/  @!PT LDS RZ, [RZ] ;  /* 0x00000000fffff984 */ /* 0x000fe20000000800 */
[----:B------:R-:W-:Y:S01]  /*1e70*/  @!PT LDS RZ, [RZ] ;  /* 0x00000000fffff984 */ /* 0x000fe20000000800 */
[----:B------:R-:W-:Y:S01]  /*1e80*/  @!PT LDS RZ, [RZ] ;  /* 0x00000000fffff984 */ /* 0x000fe20000000800 */
[----:B------:R-:W-:Y:S01]  /*1e90*/  @!PT LDS RZ, [RZ] ;  /* 0x00000000fffff984 */ /* 0x000fe20000000800 */
[----:B------:R1:W-:Y:S06]  /*1ea0*/  MEMBAR.ALL.CTA ;  /* 0x0000000000007992 */ /* 0x0003ec0000008000 */
[----:B-1----:R-:W1:Y:S01]  /*1eb0*/  FENCE.VIEW.ASYNC.S ;  /* 0x00000000000073c6 */ /* 0x002e620000000000 */
[----:B------:R-:W-:-:S04]  /*1ec0*/  PRMT R2, RZ, 0x654, R2 ;  /* 0x00000654ff027816 */ /* 0x000fc80000000002 */
[----:B-1----:R1:W-:Y:S01]  /*1ed0*/  SYNCS.ARRIVE.TRANS64.RED.A1T0 RZ, [R2+URZ], RZ ;  /* 0x000000ff02ff79a7 */ /* 0x0023e200081004ff */
[----:B--2---:R-:W-:-:S13]  /*1ee0*/  LOP3.LUT P2, RZ, R6, 0x1, RZ, 0xc0, !PT ;  /* 0x0000000106ff7812 */ /* 0x004fda000784c0ff */
[----:B------:R-:W-:Y:S01]  /*1ef0*/  @P2 SHF.R.U32.HI R3, RZ, 0x10, R5 ;  /* 0x00000010ff032819 */ /* 0x000fe20000011605 */
[----:B------:R-:W-:Y:S01]  /*1f00*/  VOTEU.ANY UP0, P2 ;  /* 0x0000000000ff7886 */ /* 0x000fe20001000100 */
[----:B------:R-:W-:Y:S02]  /*1f10*/  @P2 MOV R10, R4 ;  /* 0x00000004000a2202 */ /* 0x000fe40000000f00 */
[----:B------:R-:W-:Y:S02]  /*1f20*/  @P2 R2UR.BROADCAST UR8, R3 ;  /* 0x00000000030822ca */ /* 0x000fe400008e0000 */
[----:B------:R-:W-:-:S11]  /*1f30*/  @P2 LOP3.LUT R9, R5, 0xffff, RZ, 0xc0, !PT ;  /* 0x0000ffff05092812 */ /* 0x000fd600078ec0ff */
[----:B------:R-:W-:Y:S01]  /*1f40*/  @UP0 UMOV UR36, UR8 ;  /* 0x0000000800240c82 */ /* 0x000fe20008000000 */
[----:B-1----:R-:W-:Y:S05]  /*1f50*/  @!P0 BRA `(.L_x_33) ;  /* 0x0000000000b88947 */ /* 0x002fea0003800000 */
[----:B------:R-:W4:Y:S01]  /*1f60*/  LDC.64 R4, c[0x0][0xb18] ;  /* 0x0002c600ff047b82 */ /* 0x000f220000000a00 */
[----:B------:R-:W-:-:S07]  /*1f70*/  ISETP.NE.AND P3, PT, R26, 0x1, PT ;  /* 0x000000011a00780c */ /* 0x000fce0003f65270 */
[----:B------:R-:W1:Y:S08]  /*1f80*/  LDC.64 R6, c[0x0][0xb10] ;  /* 0x0002c400ff067b82 */ /* 0x000e700000000a00 */
[----:B------:R-:W2:Y:S08]  /*1f90*/  LDC R14, c[0x0][0xb20] ;  /* 0x0002c800ff0e7b82 */ /* 0x000eb00000000800 */
[----:B------:R-:W3:Y:S01]  /*1fa0*/  LDC R15, c[0x0][0xb0c] ;  /* 0x0002c300ff0f7b82 */ /* 0x000ee20000000800 */
[----:B----4-:R-:W-:Y:S01]  /*1fb0*/  IMAD.HI.U32 R19, R0, R5, RZ ;  /* 0x0000000500137227 */ /* 0x010fe200078e00ff */
[----:B------:R-:W-:-:S03]  /*1fc0*/  ISETP.NE.AND P0, PT, R4, 0x1, PT ;  /* 0x000000010400780c */ /* 0x000fc60003f05270 */
[----:B------:R-:W-:-:S03]  /*1fd0*/  IMAD.HI.U32 R5, R9, R5, RZ ;  /* 0x0000000509057227 */ /* 0x000fc600078e00ff */
[----:B------:R-:W4:Y:S01]  /*1fe0*/  LDC.64 R2, c[0x0][0xb28] ;  /* 0x0002ca00ff027b82 */ /* 0x000f220000000a00 */
[----:B-1----:R-:W-:-:S04]  /*1ff0*/  IMAD.HI.U32 R20, R8, R6, RZ ;  /* 0x0000000608147227 */ /* 0x002fc800078e00ff */
[----:B------:R-:W-:Y:S01]  /*2000*/  IMAD.HI.U32 R21, R10, R6, RZ ;  /* 0x000000060a157227 */ /* 0x000fe200078e00ff */
[----:B------:R-:W-:Y:S02]  /*2010*/  SHF.R.U32.HI R20, RZ, R7, R20 ;  /* 0x00000007ff147219 */ /* 0x000fe40000011614 */
[-C--:B--2---:R-:W-:Y:S02]  /*2020*/  SHF.R.U32.HI R19, RZ, R14.reuse, R19 ;  /* 0x0000000eff137219 */ /* 0x084fe40000011613 */
[----:B------:R-:W-:Y:S02]  /*2030*/  SHF.R.U32.HI R5, RZ, R14, R5 ;  /* 0x0000000eff057219 */ /* 0x000fe40000011605 */
[----:B------:R-:W-:Y:S02]  /*2040*/  SEL R19, R0, R19, !P0 ;  /* 0x0000001300137207 */ /* 0x000fe40004000000 */
[----:B------:R-:W-:Y:S02]  /*2050*/  SHF.R.U32.HI R21, RZ, R7, R21 ;  /* 0x00000007ff157219 */ /* 0x000fe40000011615 */
[----:B---3--:R-:W-:-:S02]  /*2060*/  ISETP.NE.AND P1, PT, R15, 0x1, PT ;  /* 0x000000010f00780c */ /* 0x008fc40003f25270 */
[----:B------:R-:W-:Y:S02]  /*2070*/  SEL R5, R9, R5, !P0 ;  /* 0x0000000509057207 */ /* 0x000fe40004000000 */
[----:B------:R-:W-:Y:S02]  /*2080*/  SEL R20, R8, R20, !P1 ;  /* 0x0000001408147207 */ /* 0x000fe40004800000 */
[----:B------:R-:W-:Y:S01]  /*2090*/  SEL R21, R10, R21, !P1 ;  /* 0x000000150a157207 */ /* 0x000fe20004800000 */
[----:B----4-:R-:W-:-:S04]  /*20a0*/  IMAD.HI.U32 R18, R19, R2, RZ ;  /* 0x0000000213127227 */ /* 0x010fc800078e00ff */
        /* <DEDUP_REMOVED lines=10> */
[----:B------:R-:W-:-:S04]  /*2150*/  @!P0 IMAD.HI.U32 R7, R21, R2, RZ ;  /* 0x0000000215078227 */ /* 0x000fc800078e00ff */
[----:B------:R-:W-:Y:S01]  /*2160*/  IMAD.MOV R2, RZ, RZ, -R6 ;  /* 0x000000ffff027224 */ /* 0x000fe200078e0a06 */
[----:B------:R-:W-:Y:S02]  /*2170*/  @!P0 SHF.R.U32.HI R3, RZ, R3, R7 ;  /* 0x00000003ff038219 */ /* 0x000fe40000011607 */
[----:B------:R-:W-:Y:S01]  /*2180*/  IADD3 R7, PT, PT, -R5, RZ, RZ ;  /* 0x000000ff05077210 */ /* 0x000fe20007ffe1ff */
[----:B------:R-:W-:Y:S01]  /*2190*/  IMAD R2, R26, R2, R5 ;  /* 0x000000021a027224 */ /* 0x000fe200078e0205 */
        /* <DEDUP_REMOVED lines=10> */
.L_x_33:
[----:B------:R-:W1:Y:S02]  /*2240*/  LDCU UR8, c[0x0][0xb30] ;  /* 0x00016600ff0877ac */ /* 0x000e640008000800 */
[----:B-1----:R-:W-:-:S09]  /*2250*/  UISETP.NE.AND UP0, UPT, UR8, 0x1, UPT ;  /* 0x000000010800788c */ /* 0x002fd2000bf05270 */
[----:B------:R-:W-:Y:S05]  /*2260*/  BRA.U UP0, `(.L_x_34) ;  /* 0x0000000100407547 */ /* 0x000fea000b800000 */
[----:B------:R-:W1:Y:S08]  /*2270*/  LDC.64 R4, c[0x0][0xb10] ;  /* 0x0002c400ff047b82 */ /* 0x000e700000000a00 */
[----:B------:R-:W2:Y:S08]  /*2280*/  LDC.64 R2, c[0x0][0xb18] ;  /* 0x0002c600ff027b82 */ /* 0x000eb00000000a00 */
[----:B------:R-:W3:Y:S08]  /*2290*/  LDC R6, c[0x0][0xb20] ;  /* 0x0002c800ff067b82 */ /* 0x000ef00000000800 */
[----:B------:R-:W4:Y:S01]  /*22a0*/  LDC R7, c[0x0][0xb0c] ;  /* 0x0002c300ff077b82 */ /* 0x000f220000000800 */
[----:B-1----:R-:W-:-:S05]  /*22b0*/  IMAD.HI.U32 R4, R10, R4, RZ ;  /* 0x000000040a047227 */ /* 0x002fca00078e00ff */
[----:B------:R-:W-:Y:S01]  /*22c0*/  SHF.R.U32.HI R4, RZ, R5, R4 ;  /* 0x00000005ff047219 */ /* 0x000fe20000011604 */
[----:B--2---:R-:W-:Y:S01]  /*22d0*/  IMAD.HI.U32 R3, R9, R3, RZ ;  /* 0x0000000309037227 */ /* 0x004fe200078e00ff */
[----:B------:R-:W-:-:S04]  /*22e0*/  ISETP.NE.AND P0, PT, R2, 0x1, PT ;  /* 0x000000010200780c */ /* 0x000fc80003f05270 */
[----:B---3--:R-:W-:-:S04]  /*22f0*/  SHF.R.U32.HI R3, RZ, R6, R3 ;  /* 0x00000006ff037219 */ /* 0x008fc80000011603 */
[----:B------:R-:W-:Y:S02]  /*2300*/  SEL R3, R9, R3, !P0 ;  /* 0x0000000309037207 */ /* 0x000fe40004000000 */
[----:B----4-:R-:W-:-:S04]  /*2310*/  ISETP.NE.AND P1, PT, R7, 0x1, PT ;  /* 0x000000010700780c */ /* 0x010fc80003f25270 */
[----:B------:R-:W-:-:S05]  /*2320*/  SEL R4, R10, R4, !P1 ;  /* 0x000000040a047207 */ /* 0x000fca0004800000 */
[----:B------:R-:W-:Y:S02]  /*2330*/  IMAD.IADD R5, R3, 0x1, -R4 ;  /* 0x0000000103057824 */ /* 0x000fe400078e0a04 */
[----:B------:R-:W-:Y:S02]  /*2340*/  IMAD.IADD R3, R4, 0x1, -R3 ;  /* 0x0000000104037824 */ /* 0x000fe400078e0a03 */
[----:B------:R-:W-:Y:S02]  /*2350*/  IMAD R10, R5, R7, R10 ;  /* 0x00000007050a7224 */ /* 0x000fe400078e020a */
[----:B------:R-:W-:-:S07]  /*2360*/  IMAD R9, R3, R2, R9 ;  /* 0x0000000203097224 */ /* 0x000fce00078e0209 */
.L_x_34:
[----:B------:R-:W-:Y:S01]  /*2370*/  VIADD R16, R16, 0x1 ;  /* 0x0000000110107836 */ /* 0x000fe20000000000 */
[----:B------:R-:W-:Y:S01]  /*2380*/  PLOP3.LUT P1, PT, PT, PT, PT, 0x80, 0x8 ;  /* 0x000000000008781c */ /* 0x000fe20003f2f070 */
[----:B------:R-:W-:Y:S02]  /*2390*/  IMAD.IADD R15, R10, 0x1, R63 ;  /* 0x000000010a0f7824 */ /* 0x000fe400078e023f */
[----:B------:R-:W-:Y:S01]  /*23a0*/  IMAD.IADD R14, R9, 0x1, R62 ;  /* 0x00000001090e7824 */ /* 0x000fe200078e023e */
[----:B------:R-:W-:-:S04]  /*23b0*/  ISETP.NE.AND P0, PT, R16, 0x2, PT ;  /* 0x000000021000780c */ /* 0x000fc80003f05270 */
[----:B------:R-:W-:Y:S02]  /*23c0*/  SEL R2, RZ, 0x1, P0 ;  /* 0x00000001ff027807 */ /* 0x000fe40000000000 */
[----:B------:R-:W-:Y:S02]  /*23d0*/  SEL R16, R16, RZ, P0 ;  /* 0x000000ff10107207 */ /* 0x000fe40000000000 */
[----:B------:R-:W-:Y:S01]  /*23e0*/  LOP3.LUT R13, R13, R2, RZ, 0x3c, !PT ;  /* 0x000000020d0d7212 */ /* 0x000fe200078e3cff */
[----:B------:R-:W-:Y:S06]  /*23f0*/  @P2 BRA `(.L_x_35) ;  /* 0xfffffff000482947 */ /* 0x000fec000383ffff */
[----:B------:R-:W-:Y:S01]  /*2400*/  UIADD3 UR4, UPT, UPT, UR4, 0x18, URZ ;  /* 0x0000001804047890 */ /* 0x000fe2000fffe0ff */
[----:B------:R-:W-:-:S03]  /*2410*/  SHF.L.U32 R2, R17, 0x1f, RZ ;  /* 0x0000001f11027819 */ /* 0x000fc600000006ff */
[----:B------:R-:W-:-:S09]  /*2420*/  ULEA UR5, UR6, UR4, 0x3 ;  /* 0x0000000406057291 */ /* 0x000fd2000f8e18ff */
[----:B------:R-:W1:Y:S02]  /*2430*/  SYNCS.PHASECHK.TRANS64.TRYWAIT P0, [UR5], R2 ;  /* 0x00000002ff0075a7 */ /* 0x000e640008001105 */
[----:B-1----:R-:W-:Y:S05]  /*2440*/  @!P0 BRA `(.L_x_36) ;  /* 0x0000007c00108947 */ /* 0x002fea0003800000 */
.L_x_171:
[----:B------:R-:W-:-:S04]  /*2450*/  UIADD3 UR6, UPT, UPT, UR6, 0x1, URZ ;  /* 0x0000000106067890 */ /* 0x000fc8000fffe0ff */
[----:B------:R-:W-:-:S04]  /*2460*/  UISETP.NE.AND UP0, UPT, UR6, 0x3, UPT ;  /* 0x000000030600788c */ /* 0x000fc8000bf05270 */
[----:B------:R-:W-:Y:S02]  /*2470*/  USEL UR7, URZ, 0x1, UP0 ;  /* 0x00000001ff077887 */ /* 0x000fe40008000000 */
[----:B------:R-:W-:-:S04]  /*2480*/  USEL UR6, UR6, URZ, UP0 ;  /* 0x000000ff06067287 */ /* 0x000fc80008000000 */
[----:B------:R-:W-:Y:S01]  /*2490*/  ULEA UR5, UR6, UR4, 0x3 ;  /* 0x0000000406057291 */ /* 0x000fe2000f8e18ff */
[----:B------:R-:W-:-:S04]  /*24a0*/  LOP3.LUT R17, R17, UR7, RZ, 0x3c, !PT ;  /* 0x0000000711117c12 */ /* 0x000fc8000f8e3cff */
[----:B-1----:R-:W-:-:S04]  /*24b0*/  SHF.L.U32 R2, R17, 0x1f, RZ ;  /* 0x0000001f11027819 */ /* 0x002fc800000006ff */
[----:B------:R-:W1:Y:S02]  /*24c0*/  SYNCS.PHASECHK.TRANS64.TRYWAIT P0, [UR5], R2 ;  /* 0x00000002ff0075a7 */ /* 0x000e640008001105 */
[----:B-1----:R-:W-:Y:S05]  /*24d0*/  @!P0 BRA `(.L_x_37) ;  /* 0x0000007c00048947 */ /* 0x002fea0003800000 */
.L_x_173:
[----:B------:R-:W-:-:S04]  /*24e0*/  UIADD3 UR6, UPT, UPT, UR6, 0x1, URZ ;  /* 0x0000000106067890 */ /* 0x000fc8000fffe0ff */
[----:B------:R-:W-:-:S04]  /*24f0*/  UISETP.NE.AND UP0, UPT, UR6, 0x3, UPT ;  /* 0x000000030600788c */ /* 0x000fc8000bf05270 */
[----:B------:R-:W-:Y:S02]  /*2500*/  USEL UR5, URZ, 0x1, UP0 ;  /* 0x00000001ff057887 */ /* 0x000fe40008000000 */
[----:B------:R-:W-:-:S04]  /*2510*/  USEL UR6, UR6, URZ, UP0 ;  /* 0x000000ff06067287 */ /* 0x000fc80008000000 */
[----:B------:R-:W-:Y:S01]  /*2520*/  ULEA UR6, UR6, UR4, 0x3 ;  /* 0x0000000406067291 */ /* 0x000fe2000f8e18ff */
[----:B-1----:R-:W-:-:S04]  /*2530*/  LOP3.LUT R2, R17, UR5, RZ, 0x3c, !PT ;  /* 0x0000000511027c12 */ /* 0x002fc8000f8e3cff */
[----:B------:R-:W-:Y:S01]  /*2540*/  SHF.L.U32 R2, R2, 0x1f, RZ ;  /* 0x0000001f02027819 */ /* 0x000fe200000006ff */
[----:B----4-:R-:W-:-:S07]  /*2550*/  IMAD.U32 R0, RZ, RZ, UR6 ;  /* 0x00000006ff007e24 */ /* 0x010fce000f8e00ff */
.L_x_38:
[----:B-1----:R1:W2:Y:S02]  /*2560*/  SYNCS.PHASECHK.TRANS64.TRYWAIT P0, [R0+URZ], R2 ;  /* 0x00000002000075a7 */ /* 0x0022a400080011ff */
[----:B--2---:R-:W-:Y:S05]  /*2570*/  @!P0 NANOSLEEP.SYNCS 0x989680 ;  /* 0x009896800000895d */ /* 0x004fea0003900000 */
[----:B------:R-:W2:Y:S02]  /*2580*/  @!P0 SYNCS.PHASECHK.TRANS64 P0, [R0+URZ], R2 ;  /* 0x00000002000085a7 */ /* 0x000ea400080010ff */
[----:B--2---:R-:W-:Y:S05]  /*2590*/  @P0 EXIT ;  /* 0x000000000000094d */ /* 0x004fea0003800000 */
[----:B------:R-:W-:Y:S05]  /*25a0*/  BRA `(.L_x_38) ;  /* 0xfffffffc00ec7947 */ /* 0x000fea000383ffff */
.L_x_17:
[----:B------:R-:W-:-:S04]  /*25b0*/  UISETP.NE.AND UP1, UPT, UR37, URZ, UPT ;  /* 0x000000ff2500728c */ /* 0x000fc8000bf25270 */
[----:B------:R-:W-:-:S09]  /*25c0*/  UISETP.NE.OR UP1, UPT, UR8, 0x1, UP1 ;  /* 0x000000010800788c */ /* 0x000fd20008f25670 */
[----:B------:R-:W-:Y:S05]  /*25d0*/  BRA.U UP1, `(.L_x_39) ;  /* 0x0000000501487547 */ /* 0x000fea000b800000 */
[----:B------:R-:W-:Y:S01]  /*25e0*/  ISETP.NE.AND P2, PT, R2, RZ, PT ;  /* 0x000000ff0200720c */ /* 0x000fe20003f45270 */
[----:B------:R-:W-:Y:S01]  /*25f0*/  IMAD.MOV.U32 R12, RZ, RZ, 0x1 ;  /* 0x00000001ff0c7424 */ /* 0x000fe200078e00ff */
[----:B------:R-:W-:Y:S02]  /*2600*/  CS2R R10, SRZ ;  /* 0x00000000000a7805 */ /* 0x000fe4000001ff00 */
[----:B------:R-:W-:Y:S01]  /*2610*/  CS2R R8, SRZ ;  /* 0x0000000000087805 */ /* 0x000fe2000001ff00 */
[----:B------:R-:W-:Y:S01]  /*2620*/  UMOV UR4, 0x400 ;  /* 0x0000040000047882 */ /* 0x000fe20000000000 */
[----:B------:R-:W-:Y:S01]  /*2630*/  UMOV UR6, URZ ;  /* 0x000000ff00067c82 */ /* 0x000fe20008000000 */
[----:B------:R-:W-:-:S12]  /*2640*/  ULEA UR37, UR37, UR4, 0x18 ;  /* 0x0000000425257291 */ /* 0x000fd8000f8ec0ff */
.L_x_43:
[----:B------:R-:W-:Y:S02]  /*2650*/  LEA R0, R8, UR37, 0x3 ;  /* 0x0000002508007c11 */ /* 0x000fe4000f8e18ff */
[----:B------:R-:W-:-:S03]  /*2660*/  SHF.L.U32 R4, R9, 0x1f, RZ ;  /* 0x0000001f09047819 */ /* 0x000fc600000006ff */
[----:B------:R-:W-:Y:S01]  /*2670*/  VIADD R5, R0, 0xf0 ;  /* 0x000000f000057836 */ /* 0x000fe20000000000 */
[----:B------:R-:W1:Y:S02]  /*2680*/  SYNCS.PHASECHK.TRANS64.TRYWAIT P0, [R0+URZ+0xe0], R4 ;  /* 0x0000e004000075a7 */ /* 0x000e6400080011ff */
[----:B-1----:R-:W-:Y:S05]  /*2690*/  @!P0 BRA `(.L_x_40) ;  /* 0x0000007800ac8947 */ /* 0x002fea0003800000 */
.L_x_174:
[----:B------:R-:W-:Y:S01]  /*26a0*/  ULEA UR5, UR6, UR37, 0x3 ;  /* 0x0000002506057291 */ /* 0x000fe2000f8e18ff */
[----:B-1----:R-:W-:Y:S01]  /*26b0*/  PRMT R0, RZ, 0x654, R5 ;  /* 0x00000654ff007816 */ /* 0x002fe20000000005 */
[----:B------:R-:W-:Y:S01]  /*26c0*/  @!P2 IMAD.MOV.U32 R4, RZ, RZ, 0x10 ;  /* 0x00000010ff04a424 */ /* 0x000fe200078e00ff */
[----:B------:R-:W-:Y:S01]  /*26d0*/  SHF.L.U32 R5, R12, 0x1f, RZ ;  /* 0x0000001f0c057819 */ /* 0x000fe200000006ff */
[----:B------:R-:W-:Y:S01]  /*26e0*/  UIADD3 UR4, UPT, UPT, UR5, 0x80, URZ ;  /* 0x0000008005047890 */ /* 0x000fe2000fffe0ff */
[----:B------:R1:W-:Y:S05]  /*26f0*/  SYNCS.ARRIVE.TRANS64.RED.A1T0 RZ, [R0+URZ], RZ ;  /* 0x000000ff00ff79a7 */ /* 0x0003ea00081004ff */
[----:B------:R-:W-:Y:S01]  /*2700*/  IMAD.U32 R6, RZ, RZ, UR4 ;  /* 0x00000004ff067e24 */ /* 0x000fe2000f8e00ff */
[----:B------:R-:W2:Y:S04]  /*2710*/  SYNCS.PHASECHK.TRANS64.TRYWAIT P0, [UR5+0x90], R5 ;  /* 0x00009005ff0075a7 */ /* 0x000ea80008001105 */
[----:B------:R-:W-:Y:S01]  /*2720*/  PRMT R6, R2, 0x654, R6 ;  /* 0x0000065402067816 */ /* 0x000fe20000000006 */
[----:B-12---:R-:W-:Y:S06]  /*2730*/  @!P0 BRA `(.L_x_41) ;  /* 0x0000007800988947 */ /* 0x006fec0003800000 */
.L_x_176:
[----:B------:R-:W-:Y:S01]  /*2740*/  ULEA UR4, UR6, UR37, 0x4 ;  /* 0x0000002506047291 */ /* 0x000fe2000f8e20ff */
[----:B------:R-:W-:Y:S01]  /*2750*/  SEL R3, R6, R3, !P2 ;  /* 0x0000000306037207 */ /* 0x000fe20005000000 */
[----:B------:R-:W-:Y:S01]  /*2760*/  UIADD3 UR5, UPT, UPT, UR5, 0x80, URZ ;  /* 0x0000008005057890 */ /* 0x000fe2000fffe0ff */
[----:B-1----:R-:W-:Y:S01]  /*2770*/  LEA R0, R11, UR37, 0x3 ;  /* 0x000000250b007c11 */ /* 0x002fe2000f8e18ff */
[----:B------:R-:W-:Y:S01]  /*2780*/  UIADD3 UR4, UPT, UPT, UR4, 0x110, URZ ;  /* 0x0000011004047890 */ /* 0x000fe2000fffe0ff */
[----:B------:R1:W-:Y:S01]  /*2790*/  @!P2 SYNCS.ARRIVE.TRANS64.RED RZ, [R3+URZ], R4 ;  /* 0x0000000403ffa9a7 */ /* 0x0003e200080004ff */
[----:B------:R-:W-:Y:S01]  /*27a0*/  UIADD3 UR6, UPT, UPT, UR6, 0x1, URZ ;  /* 0x0000000106067890 */ /* 0x000fe2000fffe0ff */
[----:B------:R-:W-:-:S03]  /*27b0*/  VIADD R8, R8, 0x1 ;  /* 0x0000000108087836 */ /* 0x000fc60000000000 */
[----:B------:R-:W-:Y:S02]  /*27c0*/  UISETP.NE.AND UP0, UPT, UR6, 0x2, UPT ;  /* 0x000000020600788c */ /* 0x000fe4000bf05270 */
[----:B------:R-:W-:Y:S01]  /*27d0*/  ISETP.NE.AND P0, PT, R8, 0x2, PT ;  /* 0x000000020800780c */ /* 0x000fe20003f05270 */
[----:B------:R-:W-:Y:S06]  /*27e0*/  UGETNEXTWORKID.BROADCAST [UR4], [UR5] ;  /* 0x00000000040073ca */ /* 0x000fec0008000100 */
[----:B------:R-:W-:Y:S02]  /*27f0*/  USEL UR4, URZ, 0x1, UP0 ;  /* 0x00000001ff047887 */ /* 0x000fe40008000000 */
[----:B------:R-:W-:-:S04]  /*2800*/  USEL UR6, UR6, URZ, UP0 ;  /* 0x000000ff06067287 */ /* 0x000fc80008000000 */
[----:B------:R-:W-:Y:S02]  /*2810*/  LOP3.LUT R12, R12, UR4, RZ, 0x3c, !PT ;  /* 0x000000040c0c7c12 */ /* 0x000fe4000f8e3cff */
[----:B-1----:R-:W-:-:S04]  /*2820*/  SHF.L.U32 R4, R10, 0x1f, RZ ;  /* 0x0000001f0a047819 */ /* 0x002fc800000006ff */
[----:B------:R-:W1:Y:S02]  /*2830*/  SYNCS.PHASECHK.TRANS64.TRYWAIT P1, [R0+URZ+0x80], R4 ;  /* 0x00008004000075a7 */ /* 0x000e6400080211ff */
[----:B-1----:R-:W-:Y:S05]  /*2840*/  @!P1 BRA `(.L_x_42) ;  /* 0x00000078006c9947 */ /* 0x002fea0003800000 */
.L_x_177:
[C---:B-1----:R-:W-:Y:S01]  /*2850*/  LEA R4, R11.reuse, UR37, 0x4 ;  /* 0x000000250b047c11 */ /* 0x042fe2000f8e20ff */
[----:B------:R-:W-:Y:S01]  /*2860*/  VIADD R0, R0, 0x90 ;  /* 0x0000009000007836 */ /* 0x000fe20000000000 */
[----:B------:R-:W-:Y:S01]  /*2870*/  SEL R8, R8, RZ, P0 ;  /* 0x000000ff08087207 */ /* 0x000fe20000000000 */
[----:B------:R-:W-:-:S03]  /*2880*/  VIADD R11, R11, 0x1 ;  /* 0x000000010b0b7836 */ /* 0x000fc60000000000 */
[----:B------:R-:W1:Y:S01]  /*2890*/  LDS.128 R4, [R4+0x110] ;  /* 0x0001100004047984 */ /* 0x000e620000000c00 */
[----:B------:R-:W-:Y:S02]  /*28a0*/  PRMT R0, RZ, 0x654, R0 ;  /* 0x00000654ff007816 */ /* 0x000fe40000000000 */
[C---:B------:R-:W-:Y:S01]  /*28b0*/  ISETP.NE.AND P1, PT, R11.reuse, 0x2, PT ;  /* 0x000000020b00780c */ /* 0x040fe20003f25270 */
[----:B------:R-:W-:Y:S01]  /*28c0*/  @!PT LDS RZ, [RZ] ;  /* 0x00000000fffff984 */ /* 0x000fe20000000800 */
[----:B------:R-:W-:Y:S01]  /*28d0*/  @!PT LDS RZ, [RZ] ;  /* 0x00000000fffff984 */ /* 0x000fe20000000800 */
[----:B------:R-:W-:Y:S01]  /*28e0*/  @!PT LDS RZ, [RZ] ;  /* 0x00000000fffff984 */ /* 0x000fe20000000800 */
[----:B------:R-:W-:Y:S01]  /*28f0*/  @!PT LDS RZ, [RZ] ;  /* 0x00000000fffff984 */ /* 0x000fe20000000800 */
[----:B------:R2:W-:Y:S06]  /*2900*/  MEMBAR.ALL.CTA ;  /* 0x0000000000007992 */ /* 0x0005ec0000008000 */
[----:B--2---:R-:W2:Y:S01]  /*2910*/  FENCE.VIEW.ASYNC.S ;  /* 0x00000000000073c6 */ /* 0x004ea20000000000 */
[----:B------:R-:W-:Y:S01]  /*2920*/  SEL R11, R11, RZ, P1 ;  /* 0x000000ff0b0b7207 */ /* 0x000fe20000800000 */
[----:B--2---:R2:W-:Y:S01]  /*2930*/  SYNCS.ARRIVE.TRANS64.RED.A1T0 RZ, [R0+URZ], RZ ;  /* 0x000000ff00ff79a7 */ /* 0x0045e200081004ff */
[----:B-1----:R-:W-:-:S02]  /*2940*/  LOP3.LUT P3, RZ, R6, 0x1, RZ, 0xc0, !PT ;  /* 0x0000000106ff7812 */ /* 0x002fc4000786c0ff */
[----:B------:R-:W-:-:S04]  /*2950*/  SEL R4, RZ, 0x1, P1 ;  /* 0x00000001ff047807 */ /* 0x000fc80000800000 */
[----:B------:R-:W-:Y:S02]  /*2960*/  LOP3.LUT R10, R10, R4, RZ, 0x3c, !PT ;  /* 0x000000040a0a7212 */ /* 0x000fe400078e3cff */
[----:B--2---:R-:W-:-:S04]  /*2970*/  SEL R0, RZ, 0x1, P0 ;  /* 0x00000001ff007807 */ /* 0x004fc80000000000 */
[----:B------:R-:W-:Y:S01]  /*2980*/  LOP3.LUT R9, R9, R0, RZ, 0x3c, !PT ;  /* 0x0000000009097212 */ /* 0x000fe200078e3cff */
[----:B------:R-:W-:Y:S06]  /*2990*/  @P3 BRA `(.L_x_43) ;  /* 0xfffffffc002c3947 */ /* 0x000fec000383ffff */
[----:B------:R-:W-:Y:S01]  /*29a0*/  ULEA UR5, UR6, UR37, 0x3 ;  /* 0x0000002506057291 */ /* 0x000fe2000f8e18ff */
[----:B------:R-:W-:-:S08]  /*29b0*/  SHF.L.U32 R2, R12, 0x1f, RZ ;  /* 0x0000001f0c027819 */ /* 0x000fd000000006ff */
[----:B------:R-:W1:Y:S02]  /*29c0*/  SYNCS.PHASECHK.TRANS64 P0, [UR5+0x90], R2 ;  /* 0x00009002ff0075a7 */ /* 0x000e640008001005 */
[----:B-1----:R-:W-:Y:S05]  /*29d0*/  @P0 BRA `(.L_x_44) ;  /* 0x0000000000080947 */ /* 0x002fea0003800000 */
[----:B------:R-:W1:Y:S02]  /*29e0*/  SYNCS.PHASECHK.TRANS64.TRYWAIT P0, [UR5+0x90], R2 ;  /* 0x00009002ff0075a7 */ /* 0x000e640008001105 */
[----:B-1----:R-:W-:Y:S05]  /*29f0*/  @!P0 BRA `(.L_x_45) ;  /* 0x0000007800148947 */ /* 0x002fea0003800000 */
.L_x_44:
[----:B------:R-:W-:-:S04]  /*2a00*/  UIADD3 UR4, UPT, UPT, UR6, 0x1, URZ ;  /* 0x0000000106047890 */ /* 0x000fc8000fffe0ff */
[----:B------:R-:W-:-:S04]  /*2a10*/  UISETP.NE.AND UP0, UPT, UR4, 0x2, UPT ;  /* 0x000000020400788c */ /* 0x000fc8000bf05270 */
[----:B------:R-:W-:Y:S02]  /*2a20*/  USEL UR7, URZ, 0x1, UP0 ;  /* 0x00000001ff077887 */ /* 0x000fe40008000000 */
[----:B------:R-:W-:-:S04]  /*2a30*/  USEL UR4, UR4, URZ, UP0 ;  /* 0x000000ff04047287 */ /* 0x000fc80008000000 */
[----:B------:R-:W-:Y:S01]  /*2a40*/  ULEA UR4, UR4, UR37, 0x3 ;  /* 0x0000002504047291 */ /* 0x000fe2000f8e18ff */
[----:B-1----:R-:W-:-:S04]  /*2a50*/  LOP3.LUT R2, R12, UR7, RZ, 0x3c, !PT ;  /* 0x000000070c027c12 */ /* 0x002fc8000f8e3cff */
[----:B------:R-:W-:-:S04]  /*2a60*/  SHF.L.U32 R0, R2, 0x1f, RZ ;  /* 0x0000001f02007819 */ /* 0x000fc800000006ff */
[----:B------:R-:W1:Y:S02]  /*2a70*/  SYNCS.PHASECHK.TRANS64 P0, [UR4+0x90], R0 ;  /* 0x00009000ff0075a7 */ /* 0x000e640008001004 */
[----:B-1----:R-:W-:Y:S05]  /*2a80*/  @P0 EXIT ;  /* 0x000000000000094d */ /* 0x002fea0003800000 */
[----:B------:R-:W-:Y:S02]  /*2a90*/  SHF.L.U32 R2, R2, 0x1f, RZ ;  /* 0x0000001f02027819 */ /* 0x000fe400000006ff */
[----:B------:R-:W-:-:S07]  /*2aa0*/  MOV R0, UR4 ;  /* 0x0000000400007c02 */ /* 0x000fce0008000f00 */
.L_x_46:
[----:B-1----:R1:W2:Y:S02]  /*2ab0*/  SYNCS.PHASECHK.TRANS64.TRYWAIT P0, [R0+URZ+0x90], R2 ;  /* 0x00009002000075a7 */ /* 0x0022a400080011ff */
[----:B--2---:R-:W-:Y:S05]  /*2ac0*/  @!P0 NANOSLEEP.SYNCS 0x989680 ;  /* 0x009896800000895d */ /* 0x004fea0003900000 */
[----:B------:R-:W2:Y:S02]  /*2ad0*/  @!P0 SYNCS.PHASECHK.TRANS64 P0, [R0+URZ+0x90], R2 ;  /* 0x00009002000085a7 */ /* 0x000ea400080010ff */
[----:B--2---:R-:W-:Y:S05]  /*2ae0*/  @P0 EXIT ;  /* 0x000000000000094d */ /* 0x004fea0003800000 */
[----:B------:R-:W-:Y:S05]  /*2af0*/  BRA `(.L_x_46) ;  /* 0xfffffffc00ec7947 */ /* 0x000fea000383ffff */
.L_x_39:
[----:B------:R-:W-:-:S09]  /*2b00*/  UISETP.NE.AND UP1, UPT, UR8, URZ, UPT ;  /* 0x000000ff0800728c */ /* 0x000fd2000bf25270 */
[----:B------:R-:W-:Y:S05]  /*2b10*/  BRA.U UP1, `(.L_x_47) ;  /* 0x0000001101247547 */ /* 0x000fea000b800000 */
[----:B------:R-:W-:Y:S01]  /*2b20*/  UMOV UR4, 0x40 ;  /* 0x0000004000047882 */ /* 0x000fe20000000000 */
[----:B------:R-:W-:Y:S01]  /*2b30*/  NOP ;  /* 0x0000000000007918 */ /* 0x000fe20000000000 */
[----:B------:R-:W-:Y:S01]  /*2b40*/  ULEA UR4, UR37, UR4, 0x18 ;  /* 0x0000000425047291 */ /* 0x000fe2000f8ec0ff */
[----:B------:R-:W-:Y:S02]  /*2b50*/  UMOV UR5, 0x400 ;  /* 0x0000040000057882 */ /* 0x000fe40000000000 */
[----:B------:R-:W-:-:S06]  /*2b60*/  ULEA UR37, UR37, UR5, 0x18 ;  /* 0x0000000525257291 */ /* 0x000fcc000f8ec0ff */
[----:B------:R-:W1:Y:S02]  /*2b70*/  LDS.U8 R0, [UR4+0x1c] ;  /* 0x00001c04ff007984 */ /* 0x000e640008000000 */
[----:B-1----:R-:W-:-:S13]  /*2b80*/  ISETP.NE.AND P0, PT, R0, RZ, PT ;  /* 0x000000ff0000720c */ /* 0x002fda0003f05270 */
[----:B------:R-:W-:Y:S05]  /*2b90*/  @P0 BRA `(.L_x_48) ;  /* 0x0000000000580947 */ /* 0x000fea0003800000 */
[----:B------:R-:W-:-:S13]  /*2ba0*/  ELECT P0, URZ, PT ;  /* 0x0000000000ff782f */ /* 0x000fda0003800000 */
[----:B------:R-:W-:Y:S05]  /*2bb0*/  @!P0 BRA `(.L_x_49) ;  /* 0x0000000000608947 */ /* 0x000fea0003800000 */
[----:B------:R-:W-:Y:S01]  /*2bc0*/  UMOV UR5, 0x10 ;  /* 0x0000001000057882 */ /* 0x000fe20000000000 */
[----:B------:R-:W-:Y:S01]  /*2bd0*/  HFMA2 R0, -RZ, RZ, 0, 5.9604644775390625e-08 ;  /* 0x00000001ff007431 */ /* 0x000fe200000001ff */
[----:B------:R-:W-:-:S03]  /*2be0*/  MOV R2, 0xffff ;  /* 0x0000ffff00027802 */ /* 0x000fc60000000f00 */
[----:B------:R-:W-:Y:S04]  /*2bf0*/  DEPBAR.LE SB1, 0x36 ;  /* 0x00009d800000791a */ /* 0x000fe80000000000 */
[----:B------:R-:W1:Y:S02]  /*2c00*/  UTCATOMSWS.FIND_AND_SET.ALIGN UP0, UR5, UR5 ;  /* 0x00000005000575e3 */ /* 0x000e640008000800 */
[----:B-1----:R-:W-:Y:S01]  /*2c10*/  MOV R3, UR5 ;  /* 0x0000000500037c02 */ /* 0x002fe20008000f00 */
[----:B------:R-:W-:Y:S06]  /*2c20*/  BRA.U UP0, `(.L_x_50) ;  /* 0x0000000100187547 */ /* 0x000fec000b800000 */
.L_x_51:
[----:B------:R-:W-:Y:S05]  /*2c30*/  NANOSLEEP 0x64 ;  /* 0x000000640000795d */ /* 0x000fea0003800000 */
[----:B------:R-:W-:-:S05]  /*2c40*/  UMOV UR5, 0x10 ;  /* 0x0000001000057882 */ /* 0x000fca0000000000 */
[----:B------:R-:W-:Y:S04]  /*2c50*/  DEPBAR.LE SB1, 0x36 ;  /* 0x00009d800000791a */ /* 0x000fe80000000000 */
[----:B------:R-:W1:Y:S02]  /*2c60*/  UTCATOMSWS.FIND_AND_SET.ALIGN UP0, UR5, UR5 ;  /* 0x00000005000575e3 */ /* 0x000e640008000800 */
[----:B-1----:R-:W-:Y:S01]  /*2c70*/  MOV R3, UR5 ;  /* 0x0000000500037c02 */ /* 0x002fe20008000f00 */
[----:B------:R-:W-:Y:S05]  /*2c80*/  BRA.U !UP0, `(.L_x_51) ;  /* 0xfffffffd08e87547 */ /* 0x000fea000b83ffff */
.L_x_50:
[-C--:B------:R-:W-:Y:S02]  /*2c90*/  SHF.L.U32 R2, R2, R3.reuse, RZ ;  /* 0x0000000302027219 */ /* 0x080fe400000006ff */
[----:B------:R-:W-:Y:S01]  /*2ca0*/  SHF.L.U32 R0, R0, R3, RZ ;  /* 0x0000000300007219 */ /* 0x000fe200000006ff */
[----:B------:R-:W-:Y:S02]  /*2cb0*/  IMAD.SHL.U32 R3, R3, 0x20, RZ ;  /* 0x0000002003037824 */ /* 0x000fe400078e00ff */
[----:B------:R1:W-:Y:S04]  /*2cc0*/  ATOMS.OR RZ, [UR4+0x14], R2 ;  /* 0x00001402ffff798c */ /* 0x0003e8000b000004 */
[----:B------:R1:W-:Y:S04]  /*2cd0*/  ATOMS.OR RZ, [UR4+0x18], R0 ;  /* 0x00001800ffff798c */ /* 0x0003e8000b000004 */
[----:B------:R1:W-:Y:S01]  /*2ce0*/  STS [UR37+0x130], R3 ;  /* 0x00013003ff007988 */ /* 0x0003e20008000825 */
[----:B------:R-:W-:Y:S05]  /*2cf0*/  BRA `(.L_x_49) ;  /* 0x0000000000107947 */ /* 0x000fea0003800000 */
.L_x_48:
[----:B------:R-:W-:Y:S02]  /*2d00*/  MOV R0, 0xffffffff ;  /* 0xffffffff00007802 */ /* 0x000fe40000000f00 */
[----:B------:R-:W-:-:S03]  /*2d10*/  MOV R2, 0x2d40 ;  /* 0x00002d4000027802 */ /* 0x000fc60000000f00 */
[----:B------:R1:W-:Y:S04]  /*2d20*/  STS [UR37+0x130], R0 ;  /* 0x00013000ff007988 */ /* 0x0003e80008000825 */
[----:B-1-3-5:R-:W-:Y:S05]  /*2d30*/  CALL.REL.NOINC `($__internal_1_$__cuda_sm10x_tcgen05_guardrail_trap_phase_invalid_during_alloc) ;  /* 0x00000080000c7944 */ /* 0x02afea0003c00000 */
.L_x_49:
[----:B------:R-:W-:Y:S05]  /*2d40*/  WARPSYNC.ALL ;  /* 0x0000000000007948 */ /* 0x000fea0003800000 */
[----:B------:R-:W2:Y:S01]  /*2d50*/  S2UR UR5, SR_CgaCtaId ;  /* 0x00000000000579c3 */ /* 0x000ea20000008800 */
[----:B------:R-:W-:Y:S01]  /*2d60*/  UMOV UR4, 0x400 ;  /* 0x0000040000047882 */ /* 0x000fe20000000000 */
[----:B------:R-:W-:-:S06]  /*2d70*/  NOP ;  /* 0x0000000000007918 */ /* 0x000fcc0000000000 */
[----:B------:R-:W-:Y:S06]  /*2d80*/  BAR.ARV 0x6, 0xa0 ;  /* 0x0182800000007b1d */ /* 0x000fec0000002000 */
[----:B------:R-:W4:Y:S01]  /*2d90*/  LDCU UR7, c[0x0][0x38c] ;  /* 0x00007180ff0777ac */ /* 0x000f220008000800 */
[----:B------:R-:W-:Y:S01]  /*2da0*/  IMAD.MOV.U32 R11, RZ, RZ, 0x1 ;  /* 0x00000001ff0b7424 */ /* 0x000fe200078e00ff */
[----:B------:R-:W-:Y:S01]  /*2db0*/  CS2R R8, SRZ ;  /* 0x0000000000087805 */ /* 0x000fe2000001ff00 */
[----:B------:R-:W-:Y:S01]  /*2dc0*/  IMAD.MOV.U32 R10, RZ, RZ, RZ ;  /* 0x000000ffff0a7224 */ /* 0x000fe200078e00ff */
[----:B------:R-:W3:Y:S01]  /*2dd0*/  LDCU UR6, c[0x0][0x38c] ;  /* 0x00007180ff0677ac */ /* 0x000ee20008000800 */
[----:B------:R-:W-:Y:S01]  /*2de0*/  UMOV UR15, URZ ;  /* 0x000000ff000f7c82 */ /* 0x000fe20008000000 */
[----:B------:R-:W-:Y:S01]  /*2df0*/  UMOV UR14, URZ ;  /* 0x000000ff000e7c82 */ /* 0x000fe20008000000 */
[----:B--2---:R-:W-:Y:S01]  /*2e00*/  ULEA UR5, UR5, UR4, 0x18 ;  /* 0x0000000405057291 */ /* 0x004fe2000f8ec0ff */
[----:B------:R-:W-:Y:S01]  /*2e10*/  UMOV UR32, 0x0 ;  /* 0x0000000000207882 */ /* 0x000fe20000000000 */
[----:B------:R-:W-:-:S02]  /*2e20*/  UMOV UR33, 0x8200910 ;  /* 0x0820091000217882 */ /* 0x000fc40000000000 */
[----:B------:R-:W-:Y:S02]  /*2e30*/  UIADD3 UR9, UPT, UPT, UR5, 0x8400, URZ ;  /* 0x0000840005097890 */ /* 0x000fe4000fffe0ff */
[----:B------:R-:W-:Y:S02]  /*2e40*/  UIADD3 UR10, UPT, UPT, UR5, 0x20400, URZ ;  /* 0x00020400050a7890 */ /* 0x000fe4000fffe0ff */
[----:B----4-:R-:W-:Y:S01]  /*2e50*/  UIADD3 UR7, UPT, UPT, UR7, 0x3f, URZ ;  /* 0x0000003f07077890 */ /* 0x010fe2000fffe0ff */
[----:B-1----:R-:W1:Y:S01]  /*2e60*/  LDS R0, [UR5+0x130] ;  /* 0x00013005ff007984 */ /* 0x002e620008000800 */
[----:B------:R-:W-:Y:S02]  /*2e70*/  USHF.R.U32.HI UR9, URZ, 0x4, UR9 ;  /* 0x00000004ff097899 */ /* 0x000fe40008011609 */
[----:B------:R-:W-:Y:S02]  /*2e80*/  USHF.R.S32.HI UR4, URZ, 0x1f, UR7 ;  /* 0x0000001fff047899 */ /* 0x000fe40008011407 */
[----:B------:R-:W-:-:S02]  /*2e90*/  USHF.R.U32.HI UR10, URZ, 0x4, UR10 ;  /* 0x00000004ff0a7899 */ /* 0x000fc4000801160a */
[----:B------:R-:W-:Y:S02]  /*2ea0*/  ULEA.HI UR4, UR4, UR7, URZ, 0x6 ;  /* 0x0000000704047291 */ /* 0x000fe4000f8f30ff */
[----:B------:R-:W-:Y:S02]  /*2eb0*/  ULOP3.LUT UR9, UR9, 0x3fff, URZ, 0xc0, !UPT ;  /* 0x00003fff09097892 */ /* 0x000fe4000f8ec0ff */
[----:B------:R-:W-:Y:S02]  /*2ec0*/  USHF.R.S32.HI UR4, URZ, 0x6, UR4 ;  /* 0x00000006ff047899 */ /* 0x000fe40008011404 */
[----:B------:R-:W-:Y:S02]  /*2ed0*/  ULOP3.LUT UR10, UR10, 0x3fff, URZ, 0xc0, !UPT ;  /* 0x00003fff0a0a7892 */ /* 0x000fe4000f8ec0ff */
[----:B------:R-:W-:Y:S01]  /*2ee0*/  UISETP.LT.AND UP0, UPT, UR4, 0x1, UPT ;  /* 0x000000010400788c */ /* 0x000fe2000bf01270 */
[----:B------:R-:W-:Y:S01]  /*2ef0*/  UMOV UR30, 0x0 ;  /* 0x00000000001e7882 */ /* 0x000fe20000000000 */
[----:B------:R-:W-:-:S02]  /*2f00*/  UMOV UR31, 0x8200910 ;  /* 0x08200910001f7882 */ /* 0x000fc40000000000 */
[----:B------:R-:W-:Y:S01]  /*2f10*/  USEL UR8, UR4, 0x1, !UP0 ;  /* 0x0000000104087887 */ /* 0x000fe2000c000000 */
[----:B------:R-:W-:Y:S01]  /*2f20*/  UMOV UR28, 0x0 ;  /* 0x00000000001c7882 */ /* 0x000fe20000000000 */
[----:B------:R-:W-:Y:S01]  /*2f30*/  UMOV UR29, 0x8200910 ;  /* 0x08200910001d7882 */ /* 0x000fe20000000000 */
[----:B------:R-:W-:Y:S01]  /*2f40*/  UMOV UR26, 0x0 ;  /* 0x00000000001a7882 */ /* 0x000fe20000000000 */
[----:B------:R-:W-:Y:S01]  /*2f50*/  UMOV UR27, 0x8200910 ;  /* 0x08200910001b7882 */ /* 0x000fe20000000000 */
[----:B------:R-:W-:Y:S01]  /*2f60*/  UMOV UR24, 0x0 ;  /* 0x0000000000187882 */ /* 0x000fe20000000000 */
[----:B------:R-:W-:Y:S01]  /*2f70*/  UMOV UR25, 0x8200910 ;  /* 0x0820091000197882 */ /* 0x000fe20000000000 */
[----:B------:R-:W-:Y:S01]  /*2f80*/  UMOV UR22, 0x0 ;  /* 0x0000000000167882 */ /* 0x000fe20000000000 */
[----:B------:R-:W-:Y:S01]  /*2f90*/  UMOV UR23, 0x8200910 ;  /* 0x0820091000177882 */ /* 0x000fe20000000000 */
[----:B------:R-:W-:Y:S02]  /*2fa0*/  ULOP3.LUT UR9, UR9, 0x10000, URZ, 0xfc, !UPT ;  /* 0x0001000009097892 */ /* 0x000fe4000f8efcff */
[----:B------:R-:W-:-:S02]  /*2fb0*/  ULOP3.LUT UR10, UR10, 0x10000, URZ, 0xfc, !UPT ;  /* 0x000100000a0a7892 */ /* 0x000fc4000f8efcff */
[----:B------:R-:W-:Y:S02]  /*2fc0*/  UIADD3 UR8, UPT, UPT, -UR8, URZ, URZ ;  /* 0x000000ff08087290 */ /* 0x000fe4000fffe1ff */
[----:B---3--:R-:W-:Y:S01]  /*2fd0*/  UISETP.GE.AND UP3, UPT, UR6, 0x1, UPT ;  /* 0x000000010600788c */ /* 0x008fe2000bf66270 */
[----:B------:R-:W-:Y:S01]  /*2fe0*/  UMOV UR20, 0x0 ;  /* 0x0000000000147882 */ /* 0x000fe20000000000 */
[----:B------:R-:W-:Y:S01]  /*2ff0*/  UMOV UR21, 0x8200910 ;  /* 0x0820091000157882 */ /* 0x000fe20000000000 */
[----:B------:R-:W-:Y:S01]  /*3000*/  UMOV UR18, 0x0 ;  /* 0x0000000000127882 */ /* 0x000fe20000000000 */
[----:B-1----:R-:W-:Y:S01]  /*3010*/  R2UR UR16, R0 ;  /* 0x00000000001072ca */ /* 0x002fe200000e0000 */
[----:B------:R-:W-:-:S14]  /*3020*/  UMOV UR19, 0x8200910 ;  /* 0x0820091000137882 */ /* 0x000fdc0000000000 */
.L_x_58:
[----:B------:R-:W-:Y:S02]  /*3030*/  LEA R0, R10, UR5, 0x3 ;  /* 0x000000050a007c11 */ /* 0x000fe4000f8e18ff */
[----:B------:R-:W-:Y:S02]  /*3040*/  SHF.L.U32 R2, R9, 0x1f, RZ ;  /* 0x0000001f09027819 */ /* 0x000fe400000006ff */
[----:B------:R-:W-:Y:S01]  /*3050*/  PLOP3.LUT P0, PT, PT, PT, UP3, 0x80, 0x8 ;  /* 0x000000000008781c */ /* 0x000fe20003f0f038 */
[----:B------:R-:W-:Y:S01]  /*3060*/  VIADD R3, R0, 0x90 ;  /* 0x0000009000037836 */ /* 0x000fe20000000000 */
[----:B-1----:R-:W1:Y:S02]  /*3070*/  SYNCS.PHASECHK.TRANS64.TRYWAIT P1, [R0+URZ+0x80], R2 ;  /* 0x00008002000075a7 */ /* 0x002e6400080211ff */
[----:B-1-3--:R-:W-:Y:S09]  /*3080*/  @!P1 BRA `(.L_x_52) ;  /* 0x0000007000889947 */ /* 0x00aff20003800000 */
.L_x_179:
[----:B------:R-:W-:Y:S01]  /*3090*/  LEA R4, R10, UR5, 0x4 ;  /* 0x000000050a047c11 */ /* 0x000fe2000f8e20ff */
[----:B------:R-:W-:Y:S01]  /*30a0*/  @UP3 ULEA UR7, UR14, UR5, 0x3 ;  /* 0x000000050e073291 */ /* 0x000fe2000f8e18ff */
[----:B------:R-:W-:Y:S01]  /*30b0*/  PLOP3.LUT P2, PT, PT, PT, PT, 0x80, 0x8 ;  /* 0x000000000008781c */ /* 0x000fe20003f4f070 */
[----:B------:R-:W-:Y:S01]  /*30c0*/  ULEA UR6, UR15, UR5, 0x3 ;  /* 0x000000050f067291 */ /* 0x000fe2000f8e18ff */
[----:B------:R-:W-:Y:S02]  /*30d0*/  PRMT R3, RZ, 0x654, R3 ;  /* 0x00000654ff037816 */ /* 0x000fe40000000003 */
[----:B------:R-:W2:Y:S01]  /*30e0*/  LDS.128 R4, [R4+0x110] ;  /* 0x0001100004047984 */ /* 0x000ea20000000c00 */
[----:B-1----:R-:W-:Y:S02]  /*30f0*/  @P0 SHF.L.U32 R2, R8, 0x1f, RZ ;  /* 0x0000001f08020819 */ /* 0x002fe400000006ff */
[----:B------:R-:W-:Y:S01]  /*3100*/  SHF.L.U32 R0, R11, 0x1f, RZ ;  /* 0x0000001f0b007819 */ /* 0x000fe200000006ff */
[----:B------:R-:W-:Y:S01]  /*3110*/  @!PT LDS RZ, [RZ] ;  /* 0x00000000fffff984 */ /* 0x000fe20000000800 */
[----:B------:R-:W-:Y:S01]  /*3120*/  @!PT LDS RZ, [RZ] ;  /* 0x00000000fffff984 */ /* 0x000fe20000000800 */
[----:B------:R-:W-:Y:S01]  /*3130*/  @!PT LDS RZ, [RZ] ;  /* 0x00000000fffff984 */ /* 0x000fe20000000800 */
[----:B------:R-:W-:Y:S01]  /*3140*/  @!PT LDS RZ, [RZ] ;  /* 0x00000000fffff984 */ /* 0x000fe20000000800 */
[----:B------:R1:W-:Y:S06]  /*3150*/  MEMBAR.ALL.CTA ;  /* 0x0000000000007992 */ /* 0x0003ec0000008000 */
[----:B-1----:R-:W1:Y:S02]  /*3160*/  FENCE.VIEW.ASYNC.S ;  /* 0x00000000000073c6 */ /* 0x002e640000000000 */
[----:B-1----:R1:W-:Y:S01]  /*3170*/  SYNCS.ARRIVE.TRANS64.RED.A1T0 RZ, [R3+URZ], RZ ;  /* 0x000000ff03ff79a7 */ /* 0x0023e200081004ff */
[----:B------:R1:W3:Y:S01]  /*3180*/  @P0 SYNCS.PHASECHK.TRANS64.TRYWAIT P2, [UR7], R2 ;  /* 0x00000002ff0005a7 */ /* 0x0002e20008041107 */
[----:B------:R-:W-:Y:S01]  /*3190*/  ULEA UR7, UR15, UR16, 0x7 ;  /* 0x000000100f077291 */ /* 0x000fe2000f8e38ff */
[----:B--2---:R-:W-:Y:S01]  /*31a0*/  LOP3.LUT P1, RZ, R6, 0x1, RZ, 0xc0, !PT ;  /* 0x0000000106ff7812 */ /* 0x004fe2000782c0ff */
[----:B------:R-:W2:Y:S02]  /*31b0*/  SYNCS.PHASECHK.TRANS64.TRYWAIT P0, [UR6+0xc0], R0 ;  /* 0x0000c000ff0075a7 */ /* 0x000ea40008001106 */
[----:B-123--:R-:W-:Y:S10]  /*31c0*/  @!P0 BRA `(.L_x_53) ;  /* 0x00000070004c8947 */ /* 0x00eff40003800000 */
.L_x_181:
[----:B------:R-:W-:Y:S01]  /*31d0*/  IADD3 R10, PT, PT, R10, 0x1, RZ ;  /* 0x000000010a0a7810 */ /* 0x000fe20007ffe0ff */
[----:B------:R-:W-:Y:S06]  /*31e0*/  BRA.U !UP3, `(.L_x_54) ;  /* 0x000000050b107547 */ /* 0x000fec000b800000 */
[----:B------:R-:W-:Y:S01]  /*31f0*/  UPLOP3.LUT UP4, UPT, UPT, UPT, UPT, 0x40, 0x4 ;  /* 0x000000000004789c */ /* 0x000fe20003f8e870 */
[----:B------:R-:W-:Y:S01]  /*3200*/  UMOV UR13, UR8 ;  /* 0x00000008000d7c82 */ /* 0x000fe20008000000 */
[----:B------:R-:W-:Y:S01]  /*3210*/  UMOV UR12, UR4 ;  /* 0x00000004000c7c82 */ /* 0x000fe20008000000 */
[----:B------:R-:W-:-:S08]  /*3220*/  UMOV UR17, UR14 ;  /* 0x0000000e00117c82 */ /* 0x000fd00008000000 */
.L_x_57:
[----:B------:R-:W-:Y:S02]  /*3230*/  UIADD3 UR13, UPT, UPT, UR13, 0x1, URZ ;  /* 0x000000010d0d7890 */ /* 0x000fe4000fffe0ff */
[----:B--2---:R-:W-:Y:S02]  /*3240*/  ULEA UR11, UR17, UR5, 0x3 ;  /* 0x00000005110b7291 */ /* 0x004fe4000f8e18ff */
[----:B------:R-:W-:Y:S01]  /*3250*/  UISETP.NE.AND UP0, UPT, UR13, URZ, UPT ;  /* 0x000000ff0d00728c */ /* 0x000fe2000bf05270 */
[----:B---3--:R-:W-:Y:S10]  /*3260*/  @P2 BRA `(.L_x_55) ;  /* 0x00000000000c2947 */ /* 0x008ff40003800000 */
[----:B-1----:R-:W-:Y:S04]  /*3270*/  SHF.L.U32 R2, R8, 0x1f, RZ ;  /* 0x0000001f08027819 */ /* 0x002fe800000006ff */
[----:B------:R-:W1:Y:S02]  /*3280*/  SYNCS.PHASECHK.TRANS64.TRYWAIT P0, [UR11], R2 ;  /* 0x00000002ff0075a7 */ /* 0x000e64000800110b */
[----:B-1----:R-:W-:Y:S05]  /*3290*/  @!P0 BRA `(.L_x_56) ;  /* 0x0000007000308947 */ /* 0x002fea0003800000 */
.L_x_55:
[----:B------:R-:W-:Y:S01]  /*32a0*/  UISETP.NE.AND UP1, UPT, UR12, 0x1, UPT ;  /* 0x000000010c00788c */ /* 0x000fe2000bf25270 */
[----:B------:R-:W-:Y:S01]  /*32b0*/  PLOP3.LUT P2, PT, PT, PT, PT, 0x80, 0x8 ;  /* 0x000000000008781c */ /* 0x000fe20003f4f070 */
[----:B------:R-:W-:Y:S02]  /*32c0*/  UIADD3 UR14, UPT, UPT, UR17, 0x1, URZ ;  /* 0x00000001110e7890 */ /* 0x000fe4000fffe0ff */
[----:B------:R-:W-:Y:S02]  /*32d0*/  ULEA UR64, UR17, UR10, 0xb ;  /* 0x0000000a11407291 */ /* 0x000fe4000f8e58ff */
[----:B------:R-:W-:Y:S01]  /*32e0*/  UISETP.NE.AND UP2, UPT, UR14, 0x3, UPT ;  /* 0x000000030e00788c */ /* 0x000fe2000bf45270 */
[----:B------:R-:W-:Y:S01]  /*32f0*/  PLOP3.LUT P0, PT, PT, PT, UP1, 0x80, 0x8 ;  /* 0x000000000008781c */ /* 0x000fe20003f0f018 */
[----:B------:R-:W-:Y:S02]  /*3300*/  ULEA UR62, UR17, UR9, 0xb ;  /* 0x00000009113e7291 */ /* 0x000fe4000f8e58ff */
[----:B------:R-:W-:Y:S02]  /*3310*/  USEL UR35, URZ, 0x1, UP2 ;  /* 0x00000001ff237887 */ /* 0x000fe40009000000 */
[----:B------:R-:W-:Y:S02]  /*3320*/  USEL UR14, UR14, URZ, UP2 ;  /* 0x000000ff0e0e7287 */ /* 0x000fe40009000000 */
[----:B------:R-:W-:Y:S02]  /*3330*/  UIADD3 UR60, UPT, UPT, UR64, 0x2, URZ ;  /* 0x00000002403c7890 */ /* 0x000fe4000fffe0ff */
[----:B------:R-:W-:Y:S01]  /*3340*/  @UP1 ULEA UR34, UR14, UR5, 0x3 ;  /* 0x000000050e221291 */ /* 0x000fe2000f8e18ff */
[----:B------:R-:W-:Y:S01]  /*3350*/  LOP3.LUT R8, R8, UR35, RZ, 0x3c, !PT ;  /* 0x0000002308087c12 */ /* 0x000fe2000f8e3cff */
[----:B------:R-:W-:Y:S02]  /*3360*/  UIADD3 UR58, UPT, UPT, UR62, 0x2, URZ ;  /* 0x000000023e3a7890 */ /* 0x000fe4000fffe0ff */
[----:B------:R-:W-:Y:S01]  /*3370*/  UIADD3 UR56, UPT, UPT, UR64, 0x4, URZ ;  /* 0x0000000440387890 */ /* 0x000fe2000fffe0ff */
[----:B-1----:R-:W-:Y:S01]  /*3380*/  @P0 SHF.L.U32 R0, R8, 0x1f, RZ ;  /* 0x0000001f08000819 */ /* 0x002fe200000006ff */
[----:B------:R-:W-:Y:S02]  /*3390*/  UIADD3 UR54, UPT, UPT, UR62, 0x4, URZ ;  /* 0x000000043e367890 */ /* 0x000fe4000fffe0ff */
[----:B------:R-:W-:Y:S01]  /*33a0*/  UIADD3 UR52, UPT, UPT, UR64, 0x6, URZ ;  /* 0x0000000640347890 */ /* 0x000fe2000fffe0ff */
[----:B------:R2:W3:Y:S01]  /*33b0*/  @P0 SYNCS.PHASECHK.TRANS64.TRYWAIT P2, [UR34], R0 ;  /* 0x00000000ff0005a7 */ /* 0x0004e20008041122 */
[----:B------:R-:W-:Y:S02]  /*33c0*/  UIADD3 UR50, UPT, UPT, UR62, 0x6, URZ ;  /* 0x000000063e327890 */ /* 0x000fe4000fffe0ff */
        /* <DEDUP_REMOVED lines=9> */
[----:B------:R-:W-:Y:S01]  /*3460*/  UIADD3 UR12, UPT, UPT, UR12, -0x1, URZ ;  /* 0xffffffff0c0c7890 */ /* 0x000fe2000fffe0ff */
[----:B------:R-:W-:Y:S01]  /*3470*/  UMOV UR65, 0x40004040 ;  /* 0x4000404000417882 */ /* 0x000fe20000000000 */
[----:B------:R-:W-:Y:S01]  /*3480*/  UMOV UR63, 0x40004040 ;  /* 0x40004040003f7882 */ /* 0x000fe20000000000 */
[----:B------:R-:W-:Y:S01]  /*3490*/  UMOV UR61, 0x40004040 ;  /* 0x40004040003d7882 */ /* 0x000fe20000000000 */
[----:B------:R2:W-:Y:S01]  /*34a0*/  UTCHMMA gdesc[UR62], gdesc[UR64], tmem[UR7], tmem[UR32], idesc[UR33], UP4 ;  /* 0x00ff20403e0075ea */ /* 0x0005e2000a000007 */
[----:B------:R-:W-:Y:S01]  /*34b0*/  UPLOP3.LUT UP4, UPT, UPT, UPT, UPT, 0x80, 0x8 ;  /* 0x000000000008789c */ /* 0x000fe20003f8f070 */
[----:B------:R-:W-:Y:S01]  /*34c0*/  UMOV UR59, 0x40004040 ;  /* 0x40004040003b7882 */ /* 0x000fe20000000000 */
[----:B------:R-:W-:Y:S01]  /*34d0*/  UMOV UR57, 0x40004040 ;  /* 0x4000404000397882 */ /* 0x000fe20000000000 */
[----:B------:R2:W-:Y:S01]  /*34e0*/  UTCHMMA gdesc[UR58], gdesc[UR60], tmem[UR7], tmem[UR30], idesc[UR31], UPT ;  /* 0x00ff1e3c3a0075ea */ /* 0x0005e2000b800007 */
        /* <DEDUP_REMOVED lines=14> */
[----:B------:R-:W-:Y:S01]  /*35d0*/  UMOV UR35, 0x40004040 ;  /* 0x4000404000237882 */ /* 0x000fe20000000000 */
[----:B------:R2:W-:Y:S01]  /*35e0*/  UTCHMMA gdesc[UR38], gdesc[UR40], tmem[UR7], tmem[UR20], idesc[UR21], UPT ;  /* 0x00ff1428260075ea */ /* 0x0005e2000b800007 */
[----:B------:R2:W-:Y:S01]  /*35f0*/  UTCHMMA gdesc[UR34], gdesc[UR36], tmem[UR7], tmem[UR18], idesc[UR19], UPT ;  /* 0x00ff1224220075ea */ /* 0x0005e2000b800007 */
[----:B------:R2:W-:Y:S01]  /*3600*/  UTCBAR [UR11], URZ ;  /* 0x000000ff0b0073e9 */ /* 0x0005e200080000ff */
[----:B------:R-:W-:Y:S01]  /*3610*/  UMOV UR17, UR14 ;  /* 0x0000000e00117c82 */ /* 0x000fe20008000000 */
[----:B------:R-:W-:Y:S05]  /*3620*/  BRA.U UP0, `(.L_x_57) ;  /* 0xfffffffd00007547 */ /* 0x000fea000b83ffff */
.L_x_54:
[----:B------:R-:W-:Y:S01]  /*3630*/  UIADD3 UR15, UPT, UPT, UR15, 0x1, URZ ;  /* 0x000000010f0f7890 */ /* 0x000fe2000fffe0ff */
[C---:B------:R-:W-:Y:S01]  /*3640*/  ISETP.NE.AND P0, PT, R10.reuse, 0x2, PT ;  /* 0x000000020a00780c */ /* 0x040fe20003f05270 */
[----:B--2---:R-:W-:Y:S02]  /*3650*/  UIADD3 UR7, UPT, UPT, UR6, 0xa0, URZ ;  /* 0x000000a006077890 */ /* 0x004fe4000fffe0ff */
[----:B------:R-:W-:Y:S01]  /*3660*/  UISETP.NE.AND UP0, UPT, UR15, 0x4, UPT ;  /* 0x000000040f00788c */ /* 0x000fe2000bf05270 */
[----:B-1----:R-:W-:Y:S02]  /*3670*/  SEL R0, RZ, 0x1, P0 ;  /* 0x00000001ff007807 */ /* 0x002fe40000000000 */
[----:B------:R-:W-:Y:S01]  /*3680*/  SEL R10, R10, RZ, P0 ;  /* 0x000000ff0a0a7207 */ /* 0x000fe20000000000 */
[----:B------:R-:W-:Y:S01]  /*3690*/  USEL UR6, URZ, 0x1, UP0 ;  /* 0x00000001ff067887 */ /* 0x000fe20008000000 */
[----:B------:R-:W-:Y:S01]  /*36a0*/  LOP3.LUT R9, R9, R0, RZ, 0x3c, !PT ;  /* 0x0000000009097212 */ /* 0x000fe200078e3cff */
[----:B------:R-:W-:Y:S01]  /*36b0*/  USEL UR15, UR15, URZ, UP0 ;  /* 0x000000ff0f0f7287 */ /* 0x000fe20008000000 */
[----:B------:R1:W-:Y:S03]  /*36c0*/  UTCBAR [UR7], URZ ;  /* 0x000000ff070073e9 */ /* 0x0003e600080000ff */
[----:B------:R-:W-:Y:S01]  /*36d0*/  LOP3.LUT R11, R11, UR6, RZ, 0x3c, !PT ;  /* 0x000000060b0b7c12 */ /* 0x000fe2000f8e3cff */
[----:B------:R-:W-:Y:S07]  /*36e0*/  @P1 BRA `(.L_x_58) ;  /* 0xfffffff800501947 */ /* 0x000fee000383ffff */
[----:B------:R-:W2:Y:S01]  /*36f0*/  S2UR UR4, SR_CgaCtaId ;  /* 0x00000000000479c3 */ /* 0x000ea20000008800 */
[----:B------:R-:W-:Y:S01]  /*3700*/  ELECT P0, URZ, PT ;  /* 0x0000000000ff782f */ /* 0x000fe20003800000 */
[----:B------:R-:W-:Y:S01]  /*3710*/  IMAD.MOV.U32 R0, RZ, RZ, 0x1 ;  /* 0x00000001ff007424 */ /* 0x000fe200078e00ff */
[----:B------:R-:W-:Y:S01]  /*3720*/  UIADD3 UR5, UPT, UPT, UR5, 0xc0, URZ ;  /* 0x000000c005057890 */ /* 0x000fe2000fffe0ff */
[----:B------:R-:W-:Y:S01]  /*3730*/  SHF.L.U32 R2, R11, 0x1f, RZ ;  /* 0x0000001f0b027819 */ /* 0x000fe200000006ff */
[----:B------:R-:W-:-:S03]  /*3740*/  UMOV UR6, 0x40 ;  /* 0x0000004000067882 */ /* 0x000fc60000000000 */
[----:B------:R-:W-:Y:S01]  /*3750*/  UVIRTCOUNT.DEALLOC.SMPOOL 0x80 ;  /* 0x000000800000784c */ /* 0x000fe20000000000 */
[----:B--2---:R-:W-:Y:S02]  /*3760*/  ULEA UR4, UR4, UR6, 0x18 ;  /* 0x0000000604047291 */ /* 0x004fe4000f8ec0ff */
[----:B------:R-:W-:-:S07]  /*3770*/  ULEA UR6, UR15, UR5, 0x3 ;  /* 0x000000050f067291 */ /* 0x000fce000f8e18ff */
[----:B------:R2:W-:Y:S02]  /*3780*/  @P0 STS.U8 [UR4+0x1c], R0 ;  /* 0x00001c00ff000988 */ /* 0x0005e40008000004 */
[----:B------:R-:W4:Y:S02]  /*3790*/  SYNCS.PHASECHK.TRANS64.TRYWAIT P0, [UR6], R2 ;  /* 0x00000002ff0075a7 */ /* 0x000f240008001106 */
[----:B--2-4-:R-:W-:Y:S05]  /*37a0*/  @!P0 BRA `(.L_x_59) ;  /* 0x0000006c00048947 */ /* 0x014fea0003800000 */
.L_x_184:
[----:B-1----:R-:W-:-:S04]  /*37b0*/  UIADD3 UR7, UPT, UPT, UR15, 0x1, URZ ;  /* 0x000000010f077890 */ /* 0x002fc8000fffe0ff */
[----:B------:R-:W-:-:S04]  /*37c0*/  UISETP.NE.AND UP0, UPT, UR7, 0x4, UPT ;  /* 0x000000040700788c */ /* 0x000fc8000bf05270 */
[----:B------:R-:W-:Y:S02]  /*37d0*/  USEL UR8, URZ, 0x1, UP0 ;  /* 0x00000001ff087887 */ /* 0x000fe40008000000 */
[----:B------:R-:W-:-:S04]  /*37e0*/  USEL UR7, UR7, URZ, UP0 ;  /* 0x000000ff07077287 */ /* 0x000fc80008000000 */
[----:B------:R-:W-:Y:S01]  /*37f0*/  ULEA UR6, UR7, UR5, 0x3 ;  /* 0x0000000507067291 */ /* 0x000fe2000f8e18ff */
[----:B--2---:R-:W-:-:S04]  /*3800*/  LOP3.LUT R2, R11, UR8, RZ, 0x3c, !PT ;  /* 0x000000080b027c12 */ /* 0x004fc8000f8e3cff */
[----:B------:R-:W-:-:S04]  /*3810*/  SHF.L.U32 R3, R2, 0x1f, RZ ;  /* 0x0000001f02037819 */ /* 0x000fc800000006ff */
[----:B------:R-:W1:Y:S02]  /*3820*/  SYNCS.PHASECHK.TRANS64.TRYWAIT P0, [UR6], R3 ;  /* 0x00000003ff0075a7 */ /* 0x000e640008001106 */
[----:B-1----:R-:W-:Y:S05]  /*3830*/  @!P0 BRA `(.L_x_60) ;  /* 0x0000006800f88947 */ /* 0x002fea0003800000 */
.L_x_186:
        /* <DEDUP_REMOVED lines=9> */
.L_x_188:
[----:B------:R-:W-:-:S04]  /*38d0*/  UIADD3 UR7, UPT, UPT, UR7, 0x1, URZ ;  /* 0x0000000107077890 */ /* 0x000fc8000fffe0ff */
[----:B------:R-:W-:-:S04]  /*38e0*/  UISETP.NE.AND UP0, UPT, UR7, 0x4, UPT ;  /* 0x000000040700788c */ /* 0x000fc8000bf05270 */
[----:B------:R-:W-:Y:S02]  /*38f0*/  USEL UR6, URZ, 0x1, UP0 ;  /* 0x00000001ff067887 */ /* 0x000fe40008000000 */
[----:B------:R-:W-:-:S04]  /*3900*/  USEL UR7, UR7, URZ, UP0 ;  /* 0x000000ff07077287 */ /* 0x000fc80008000000 */
[----:B------:R-:W-:Y:S01]  /*3910*/  ULEA UR7, UR7, UR5, 0x3 ;  /* 0x0000000507077291 */ /* 0x000fe2000f8e18ff */
[----:B------:R-:W-:-:S04]  /*3920*/  LOP3.LUT R2, R2, UR6, RZ, 0x3c, !PT ;  /* 0x0000000602027c12 */ /* 0x000fc8000f8e3cff */
[----:B------:R-:W-:-:S04]  /*3930*/  SHF.L.U32 R2, R2, 0x1f, RZ ;  /* 0x0000001f02027819 */ /* 0x000fc800000006ff */
[----:B------:R-:W2:Y:S02]  /*3940*/  SYNCS.PHASECHK.TRANS64.TRYWAIT P0, [UR7], R2 ;  /* 0x00000002ff0075a7 */ /* 0x000ea40008001107 */
[----:B--2---:R-:W-:Y:S05]  /*3950*/  @!P0 BRA `(.L_x_62) ;  /* 0x0000006800e08947 */ /* 0x004fea0003800000 */
.L_x_190:
[----:B------:R-:W-:Y:S01]  /*3960*/  NOP ;  /* 0x0000000000007918 */ /* 0x000fe20000000000 */
[----:B-1----:R-:W1:Y:S01]  /*3970*/  LDS R0, [UR4+0x14] ;  /* 0x00001404ff007984 */ /* 0x002e620008000800 */
[----:B------:R-:W-:Y:S01]  /*3980*/  ULOP3.LUT UR6, UR16, 0xffff, URZ, 0xc0, !UPT ;  /* 0x0000ffff10067892 */ /* 0x000fe2000f8ec0ff */
[----:B------:R-:W-:Y:S01]  /*3990*/  UMOV UR8, 0xffff ;  /* 0x0000ffff00087882 */ /* 0x000fe20000000000 */
[----:B------:R-:W-:Y:S02]  /*39a0*/  UMOV UR5, 0x1 ;  /* 0x0000000100057882 */ /* 0x000fe40000000000 */
[----:B------:R-:W-:-:S04]  /*39b0*/  USHF.R.U32.HI UR6, URZ, 0x5, UR6 ;  /* 0x00000005ff067899 */ /* 0x000fc80008011606 */
[----:B------:R-:W-:Y:S02]  /*39c0*/  USHF.L.U32 UR8, UR8, UR6, URZ ;  /* 0x0000000608087299 */ /* 0x000fe400080006ff */
[----:B------:R-:W-:-:S04]  /*39d0*/  USHF.L.U32 UR5, UR5, UR6, URZ ;  /* 0x0000000605057299 */ /* 0x000fc800080006ff */
[----:B-1----:R-:W-:-:S04]  /*39e0*/  LOP3.LUT R0, R0, UR8, RZ, 0xc0, !PT ;  /* 0x0000000800007c12 */ /* 0x002fc8000f8ec0ff */
[----:B------:R-:W-:-:S13]  /*39f0*/  ISETP.NE.AND P0, PT, R0, UR8, PT ;  /* 0x0000000800007c0c */ /* 0x000fda000bf05270 */
[----:B------:R-:W-:Y:S05]  /*3a00*/  @P0 BRA `(.L_x_63) ;  /* 0x0000000000580947 */ /* 0x000fea0003800000 */
[----:B------:R-:W1:Y:S02]  /*3a10*/  LDS R0, [UR4+0x18] ;  /* 0x00001804ff007984 */ /* 0x000e640008000800 */
[----:B-1----:R-:W-:-:S04]  /*3a20*/  LOP3.LUT R0, R0, UR5, RZ, 0xc0, !PT ;  /* 0x0000000500007c12 */ /* 0x002fc8000f8ec0ff */
[----:B------:R-:W-:-:S13]  /*3a30*/  ISETP.NE.AND P0, PT, R0, UR5, PT ;  /* 0x0000000500007c0c */ /* 0x000fda000bf05270 */
[----:B------:R-:W-:Y:S05]  /*3a40*/  @P0 BRA `(.L_x_64) ;  /* 0x00000000003c0947 */ /* 0x000fea0003800000 */
[----:B------:R-:W1:Y:S01]  /*3a50*/  S2R R2, SR_LANEID ;  /* 0x0000000000027919 */ /* 0x000e620000000000 */
[----:B------:R-:W-:Y:S01]  /*3a60*/  ULOP3.LUT UR8, URZ, UR8, URZ, 0x33, !UPT ;  /* 0x00000008ff087292 */ /* 0x000fe2000f8e33ff */
[----:B------:R-:W-:Y:S02]  /*3a70*/  VOTEU.ANY UR7, UPT, PT ;  /* 0x0000000000077886 */ /* 0x000fe400038e0100 */
[----:B------:R-:W-:-:S03]  /*3a80*/  UFLO.U32 UR7, UR7 ;  /* 0x00000007000772bd */ /* 0x000fc600080e0000 */
[----:B------:R-:W-:-:S04]  /*3a90*/  IMAD.U32 R0, RZ, RZ, UR8 ;  /* 0x00000008ff007e24 */ /* 0x000fc8000f8e00ff */
[----:B------:R2:W4:Y:S02]  /*3aa0*/  REDUX UR6, R0 ;  /* 0x00000000000673c4 */ /* 0x0005240000000000 */
[----:B------:R1:W-:Y:S02]  /*3ab0*/  UTCATOMSWS.AND URZ, UR8 ;  /* 0x0000000800ff79e3 */ /* 0x0003e40008000000 */
[----:B-1----:R-:W-:Y:S02]  /*3ac0*/  ISETP.EQ.U32.AND P0, PT, R2, UR7, PT ;  /* 0x0000000702007c0c */ /* 0x002fe4000bf02070 */
[----:B--2---:R-:W-:Y:S02]  /*3ad0*/  LOP3.LUT R0, RZ, UR5, RZ, 0x33, !PT ;  /* 0x00000005ff007c12 */ /* 0x004fe4000f8e33ff */
[----:B----4-:R-:W-:Y:S02]  /*3ae0*/  MOV R2, UR6 ;  /* 0x0000000600027c02 */ /* 0x010fe40008000f00 */
[----:B------:R-:W1:Y:S07]  /*3af0*/  REDUX UR5, R0 ;  /* 0x00000000000573c4 */ /* 0x000e6e0000000000 */
[----:B------:R2:W-:Y:S01]  /*3b00*/  @P0 ATOMS.AND RZ, [UR4+0x14], R2 ;  /* 0x00001402ffff098c */ /* 0x0005e2000a800004 */
[----:B-1----:R-:W-:-:S05]  /*3b10*/  IMAD.U32 R0, RZ, RZ, UR5 ;  /* 0x00000005ff007e24 */ /* 0x002fca000f8e00ff */
[----:B------:R2:W-:Y:S01]  /*3b20*/  @P0 ATOMS.AND RZ, [UR4+0x18], R0 ;  /* 0x00001800ffff098c */ /* 0x0005e2000a800004 */
[----:B------:R-:W-:Y:S05]  /*3b30*/  BRA `(.L_x_65) ;  /* 0x0000000000147947 */ /* 0x000fea0003800000 */
.L_x_64:
[----:B------:R-:W-:Y:S02]  /*3b40*/  MOV R2, 0x3b60 ;  /* 0x00003b6000027802 */ /* 0x000fe40000000f00 */
[----:B---3-5:R-:W-:Y:S05]  /*3b50*/  CALL.REL.NOINC `($__internal_0_$__cuda_sm10x_tcgen05_guardrail_trap_col_being_dealloced_not_returned_by_alloc) ;  /* 0x0000007000787944 */ /* 0x028fea0003c00000 */
[----:B------:R-:W-:Y:S05]  /*3b60*/  BRA `(.L_x_65) ;  /* 0x0000000000087947 */ /* 0x000fea0003800000 */
.L_x_63:
[----:B------:R-:W-:Y:S02]  /*3b70*/  MOV R2, 0x3b90 ;  /* 0x00003b9000027802 */ /* 0x000fe40000000f00 */
[----:B---3-5:R-:W-:Y:S05]  /*3b80*/  CALL.REL.NOINC `($__internal_2_$__cuda_sm10x_tcgen05_guardrail_trap_unallocated_columns_being_dealloced) ;  /* 0x0000007000847944 */ /* 0x028fea0003c00000 */
.L_x_65:
[----:B------:R-:W-:Y:S01]  /*3b90*/  NOP ;  /* 0x0000000000007918 */ /* 0x000fe20000000000 */
[----:B------:R-:W-:Y:S05]  /*3ba0*/  EXIT ;  /* 0x000000000000794d */ /* 0x000fea0003800000 */
.L_x_47:
[----:B------:R-:W-:-:S09]  /*3bb0*/  UISETP.NE.OR UP2, UPT, UR8, 0x3, !UP2 ;  /* 0x000000030800788c */ /* 0x000fd2000d745670 */
[----:B------:R-:W-:Y:S05]  /*3bc0*/  BRA.U UP2, `(.L_x_66) ;  /* 0x0000001502707547 */ /* 0x000fea000b800000 */
[----:B------:R-:W1:Y:S01]  /*3bd0*/  LDC R0, c[0x0][0xb30] ;  /* 0x0002cc00ff007b82 */ /* 0x000e620000000800 */
[----:B------:R-:W2:Y:S01]  /*3be0*/  LDCU.64 UR8, c[0x0][0x888] ;  /* 0x00011100ff0877ac */ /* 0x000ea20008000a00 */
[----:B------:R-:W-:Y:S01]  /*3bf0*/  CS2R R28, SRZ ;  /* 0x00000000001c7805 */ /* 0x000fe2000001ff00 */
[----:B------:R-:W-:Y:S01]  /*3c00*/  IMAD.MOV.U32 R25, RZ, RZ, 0x2000 ;  /* 0x00002000ff197424 */ /* 0x000fe200078e00ff */
[----:B------:R-:W4:Y:S04]  /*3c10*/  LDCU.64 UR4, c[0x0][0x890] ;  /* 0x00011200ff0477ac */ /* 0x000f280008000a00 */
[----:B------:R-:W3:Y:S01]  /*3c20*/  LDC R24, c[0x0][0x370] ;  /* 0x0000dc00ff187b82 */ /* 0x000ee20000000800 */
[----:B------:R-:W-:Y:S01]  /*3c30*/  UMOV UR7, 0x400 ;  /* 0x0000040000077882 */ /* 0x000fe20000000000 */
[----:B------:R-:W-:-:S02]  /*3c40*/  UPLOP3.LUT UP1, UPT, UPT, UPT, UPT, 0x40, 0x4 ;  /* 0x000000000004789c */ /* 0x000fc40003f2e870 */
[----:B------:R-:W-:-:S04]  /*3c50*/  ULEA UR7, UR37, UR7, 0x18 ;  /* 0x0000000725077291 */ /* 0x000fc8000f8ec0ff */
[----:B------:R-:W3:Y:S01]  /*3c60*/  LDC R3, c[0x0][0xb0c] ;  /* 0x0002c300ff037b82 */ /* 0x000ee20000000800 */
[----:B------:R-:W-:Y:S02]  /*3c70*/  UIADD3 UR41, UPT, UPT, UR7, 0x30, URZ ;  /* 0x0000003007297890 */ /* 0x000fe4000fffe0ff */
[----:B--2---:R-:W-:Y:S02]  /*3c80*/  UISETP.NE.U32.AND UP2, UPT, UR8, URZ, UPT ;  /* 0x000000ff0800728c */ /* 0x004fe4000bf45070 */
[----:B------:R-:W-:Y:S02]  /*3c90*/  UIADD3 UR33, UPT, UPT, UR7, 0x38, URZ ;  /* 0x0000003807217890 */ /* 0x000fe4000fffe0ff */
[----:B----4-:R-:W-:Y:S01]  /*3ca0*/  UISETP.NE.U32.AND UP3, UPT, UR4, URZ, UPT ;  /* 0x000000ff0400728c */ /* 0x010fe2000bf65070 */
[----:B------:R-:W2:Y:S01]  /*3cb0*/  LDC R18, c[0x0][0xb20] ;  /* 0x0002c800ff127b82 */ /* 0x000ea20000000800 */
[----:B-1----:R-:W-:Y:S01]  /*3cc0*/  ISETP.NE.AND P1, PT, R0, 0x1, PT ;  /* 0x000000010000780c */ /* 0x002fe20003f25270 */
[----:B------:R-:W-:-:S02]  /*3cd0*/  UISETP.NE.AND.EX UP2, UPT, UR9, URZ, UPT, UP2 ;  /* 0x000000ff0900728c */ /* 0x000fc4000bf45320 */
[----:B------:R-:W-:Y:S02]  /*3ce0*/  UIADD3 UR25, UPT, UPT, UR7, 0x40, URZ ;  /* 0x0000004007197890 */ /* 0x000fe4000fffe0ff */
[----:B------:R-:W-:Y:S02]  /*3cf0*/  UIADD3 UR17, UPT, UPT, UR7, 0x48, URZ ;  /* 0x0000004807117890 */ /* 0x000fe4000fffe0ff */
[----:B------:R-:W1:Y:S01]  /*3d00*/  LDC.64 R30, c[0x0][0x348] ;  /* 0x0000d200ff1e7b82 */ /* 0x000e620000000a00 */
[----:B------:R-:W-:-:S07]  /*3d10*/  UISETP.NE.AND.EX UP3, UPT, UR5, URZ, UPT, UP3 ;  /* 0x000000ff0500728c */ /* 0x000fce000bf65330 */
[----:B------:R-:W4:Y:S08]  /*3d20*/  LDC.64 R16, c[0x0][0xb10] ;  /* 0x0002c400ff107b82 */ /* 0x000f300000000a00 */
[----:B------:R-:W1:Y:S08]  /*3d30*/  LDC.64 R6, c[0x0][0xb18] ;  /* 0x0002c600ff067b82 */ /* 0x000e700000000a00 */
[----:B------:R-:W1:Y:S08]  /*3d40*/  LDC.64 R4, c[0x0][0xb28] ;  /* 0x0002ca00ff047b82 */ /* 0x000e700000000a00 */
[----:B--23--:R-:W1:Y:S02]  /*3d50*/  LDC R19, c[0x0][0x374] ;  /* 0x0000dd00ff137b82 */ /* 0x00ce640000000800 */
.L_x_81:
[C---:B------:R-:W-:Y:S02]  /*3d60*/  LEA R0, R29.reuse, UR7, 0x3 ;  /* 0x000000071d007c11 */ /* 0x040fe4000f8e18ff */
[----:B------:R-:W-:Y:S02]  /*3d70*/  SHF.L.U32 R2, R28, 0x1f, RZ ;  /* 0x0000001f1c027819 */ /* 0x000fe400000006ff */
[----:B------:R-:W-:Y:S02]  /*3d80*/  LEA R20, R29, UR7, 0x4 ;  /* 0x000000071d147c11 */ /* 0x000fe4000f8e20ff */
[----:B--2---:R-:W2:Y:S02]  /*3d90*/  SYNCS.PHASECHK.TRANS64.TRYWAIT P0, [R0+URZ+0x80], R2 ;  /* 0x00008002000075a7 */ /* 0x004ea400080011ff */
[----:B--2---:R-:W-:Y:S05]  /*3da0*/  @!P0 BRA `(.L_x_67) ;  /* 0x0000006400e48947 */ /* 0x004fea0003800000 */
.L_x_191:
[----:B------:R-:W-:Y:S01]  /*3db0*/  ISETP.GE.AND P0, PT, R26, 0x1, PT ;  /* 0x000000011a00780c */ /* 0x000fe20003f06270 */
[----:B------:R-:W3:Y:S01]  /*3dc0*/  LDS.128 R20, [R20+0x110] ;  /* 0x0001100014147984 */ /* 0x000ee20000000c00 */
[----:B--2---:R-:W-:Y:S01]  /*3dd0*/  VIADD R0, R0, 0x90 ;  /* 0x0000009000007836 */ /* 0x004fe20000000000 */
[----:B------:R-:W-:Y:S01]  /*3de0*/  @!PT LDS RZ, [RZ] ;  /* 0x00000000fffff984 */ /* 0x000fe20000000800 */
[----:B------:R-:W-:Y:S01]  /*3df0*/  @!PT LDS RZ, [RZ] ;  /* 0x00000000fffff984 */ /* 0x000fe20000000800 */
[----:B------:R-:W-:Y:S01]  /*3e00*/  @!PT LDS RZ, [RZ] ;  /* 0x00000000fffff984 */ /* 0x000fe20000000800 */
[----:B------:R-:W-:Y:S01]  /*3e10*/  @!PT LDS RZ, [RZ] ;  /* 0x00000000fffff984 */ /* 0x000fe20000000800 */
[----:B------:R2:W-:Y:S06]  /*3e20*/  MEMBAR.ALL.CTA ;  /* 0x0000000000007992 */ /* 0x0005ec0000008000 */
[----:B--2---:R-:W2:Y:S01]  /*3e30*/  FENCE.VIEW.ASYNC.S ;  /* 0x00000000000073c6 */ /* 0x004ea20000000000 */
[----:B------:R-:W-:Y:S04]  /*3e40*/  PRMT R0, RZ, 0x654, R0 ;  /* 0x00000654ff007816 */ /* 0x000fe80000000000 */
[----:B--2---:R2:W-:Y:S01]  /*3e50*/  SYNCS.ARRIVE.TRANS64.RED.A1T0 RZ, [R0+URZ], RZ ;  /* 0x000000ff00ff79a7 */ /* 0x0045e200081004ff */
[----:B---3--:R-:W-:Y:S11]  /*3e60*/  LOP3.LUT P3, RZ, R22, 0x1, RZ, 0xc0, !PT ;  /* 0x0000000116ff7812 */ /* 0x008ff6000786c0ff */
[----:B------:R-:W-:Y:S02]  /*3e70*/  @!UPT UIADD3 URZ, UPT, UPT, URZ, URZ, URZ ;  /* 0x000000fffffff290 */ /* 0x000fe4000fffe0ff */
[----:B------:R-:W-:Y:S02]  /*3e80*/  @P3 MOV R11, R20 ;  /* 0x00000014000b3202 */ /* 0x000fe40000000f00 */
[----:B------:R-:W-:Y:S01]  /*3e90*/  @P3 LOP3.LUT R10, R21, 0xffff, RZ, 0xc0, !PT ;  /* 0x0000ffff150a3812 */ /* 0x000fe200078ec0ff */
[----:B--2---:R-:W-:Y:S06]  /*3ea0*/  @!P0 BRA `(.L_x_68) ;  /* 0x0000000000a48947 */ /* 0x004fec0003800000 */
[-C--:B-1----:R-:W-:Y:S01]  /*3eb0*/  IMAD.HI.U32 R0, R19, R7.reuse, RZ ;  /* 0x0000000713007227 */ /* 0x082fe200078e00ff */
[----:B------:R-:W-:Y:S02]  /*3ec0*/  ISETP.NE.AND P0, PT, R6, 0x1, PT ;  /* 0x000000010600780c */ /* 0x000fe40003f05270 */
[----:B------:R-:W-:Y:S01]  /*3ed0*/  ISETP.NE.AND P2, PT, R26, 0x1, PT ;  /* 0x000000011a00780c */ /* 0x000fe20003f45270 */
[----:B----4-:R-:W-:Y:S01]  /*3ee0*/  IMAD.HI.U32 R9, R24, R16, RZ ;  /* 0x0000001018097227 */ /* 0x010fe200078e00ff */
[----:B------:R-:W-:Y:S02]  /*3ef0*/  SHF.R.U32.HI R0, RZ, R18, R0 ;  /* 0x00000012ff007219 */ /* 0x000fe40000011600 */
[----:B------:R-:W-:Y:S01]  /*3f00*/  ISETP.NE.AND P4, PT, R3, 0x1, PT ;  /* 0x000000010300780c */ /* 0x000fe20003f85270 */
[----:B------:R-:W-:Y:S01]  /*3f10*/  IMAD.HI.U32 R13, R10, R7, RZ ;  /* 0x000000070a0d7227 */ /* 0x000fe200078e00ff */
[----:B------:R-:W-:Y:S02]  /*3f20*/  SHF.R.U32.HI R9, RZ, R17, R9 ;  /* 0x00000011ff097219 */ /* 0x000fe40000011609 */
[----:B------:R-:W-:Y:S01]  /*3f30*/  SEL R0, R19, R0, !P0 ;  /* 0x0000000013007207 */ /* 0x000fe20004000000 */
[----:B------:R-:W-:Y:S01]  /*3f40*/  IMAD.HI.U32 R12, R11, R16, RZ ;  /* 0x000000100b0c7227 */ /* 0x000fe200078e00ff */
[----:B------:R-:W-:Y:S03]  /*3f50*/  SEL R9, R24, R9, !P4 ;  /* 0x0000000918097207 */ /* 0x000fe60006000000 */
[-C--:B------:R-:W-:Y:S01]  /*3f60*/  IMAD.HI.U32 R8, R0, R4.reuse, RZ ;  /* 0x0000000400087227 */ /* 0x080fe200078e00ff */
[----:B------:R-:W-:Y:S03]  /*3f70*/  SHF.R.U32.HI R12, RZ, R17, R12 ;  /* 0x00000011ff0c7219 */ /* 0x000fe6000001160c */
[----:B------:R-:W-:Y:S01]  /*3f80*/  IMAD.HI.U32 R2, R9, R4, RZ ;  /* 0x0000000409027227 */ /* 0x000fe200078e00ff */
[-C--:B------:R-:W-:Y:S02]  /*3f90*/  @P2 SHF.R.U32.HI R0, RZ, R5.reuse, R8 ;  /* 0x00000005ff002219 */ /* 0x080fe40000011608 */
[----:B------:R-:W-:Y:S02]  /*3fa0*/  SHF.R.U32.HI R8, RZ, R18, R13 ;  /* 0x00000012ff087219 */ /* 0x000fe4000001160d */
[----:B------:R-:W-:Y:S01]  /*3fb0*/  @P2 SHF.R.U32.HI R9, RZ, R5, R2 ;  /* 0x00000005ff092219 */ /* 0x000fe20000011602 */
[----:B------:R-:W-:Y:S01]  /*3fc0*/  IMAD R0, R26, R0, RZ ;  /* 0x000000001a007224 */ /* 0x000fe200078e02ff */
[----:B------:R-:W-:Y:S02]  /*3fd0*/  SEL R8, R10, R8, !P0 ;  /* 0x000000080a087207 */ /* 0x000fe40004000000 */
[----:B------:R-:W-:Y:S01]  /*3fe0*/  SEL R2, R11, R12, !P4 ;  /* 0x0000000c0b027207 */ /* 0x000fe20006000000 */
[----:B------:R-:W-:Y:S01]  /*3ff0*/  IMAD R12, R26, R9, RZ ;  /* 0x000000091a0c7224 */ /* 0x000fe200078e02ff */
[C---:B------:R-:W-:Y:S01]  /*4000*/  ISETP.GE.AND P0, PT, R8.reuse, R0, PT ;  /* 0x000000000800720c */ /* 0x040fe20003f06270 */
[----:B------:R-:W-:Y:S03]  /*4010*/  IMAD.HI.U32 R0, R8, R4, RZ ;  /* 0x0000000408007227 */ /* 0x000fe600078e00ff */
[----:B------:R-:W-:Y:S02]  /*4020*/  ISETP.GE.OR P0, PT, R2, R12, P0 ;  /* 0x0000000c0200720c */ /* 0x000fe40000706670 */
[-C--:B------:R-:W-:Y:S04]  /*4030*/  SHF.R.U32.HI R0, RZ, R5.reuse, R0 ;  /* 0x00000005ff007219 */ /* 0x080fe80000011600 */
[----:B------:R-:W-:Y:S05]  /*4040*/  SEL R13, R8, R0, !P2 ;  /* 0x00000000080d7207 */ /* 0x000fea0005000000 */
[----:B------:R-:W-:Y:S02]  /*4050*/  IMAD.MOV R12, RZ, RZ, -R13 ;  /* 0x000000ffff0c7224 */ /* 0x000fe400078e0a0d */
[----:B------:R-:W-:Y:S04]  /*4060*/  @!P0 IMAD.HI.U32 R0, R2, R4, RZ ;  /* 0x0000000402008227 */ /* 0x000fe800078e00ff */
[----:B------:R-:W-:Y:S01]  /*4070*/  IMAD R12, R26, R12, R8 ;  /* 0x0000000c1a0c7224 */ /* 0x000fe200078e0208 */
[----:B------:R-:W-:Y:S04]  /*4080*/  @!P0 SHF.R.U32.HI R0, RZ, R5, R0 ;  /* 0x00000005ff008219 */ /* 0x000fe80000011600 */
[----:B------:R-:W-:Y:S04]  /*4090*/  @!P0 SEL R0, R2, R0, !P2 ;  /* 0x0000000002008207 */ /* 0x000fe80005000000 */
[----:B------:R-:W-:Y:S01]  /*40a0*/  @!P0 IADD3 R13, PT, PT, R13, -R0, RZ ;  /* 0x800000000d0d8210 */ /* 0x000fe20007ffe0ff */
[----:B------:R-:W-:Y:S01]  /*40b0*/  @!P0 IMAD R0, R9, R12, R0 ;  /* 0x0000000c09008224 */ /* 0x000fe200078e0200 */
[----:B------:R-:W-:Y:S01]  /*40c0*/  IADD3 R9, PT, PT, -R8, RZ, RZ ;  /* 0x000000ff08097210 */ /* 0x000fe20007ffe1ff */
[--C-:B------:R-:W-:Y:S02]  /*40d0*/  IMAD.MOV R12, RZ, RZ, -R2.reuse ;  /* 0x000000ffff0c7224 */ /* 0x100fe400078e0a02 */
[----:B------:R-:W-:Y:S02]  /*40e0*/  @!P0 IMAD R8, R13, R26, R2 ;  /* 0x0000001a0d088224 */ /* 0x000fe400078e0202 */
[----:B------:R-:W-:Y:S02]  /*40f0*/  @!P0 IMAD.MOV.U32 R2, RZ, RZ, R0 ;  /* 0x000000ffff028224 */ /* 0x000fe400078e0000 */
[----:B------:R-:W-:Y:S02]  /*4100*/  IMAD R11, R3, R12, R11 ;  /* 0x0000000c030b7224 */ /* 0x000fe400078e020b */
[----:B------:R-:W-:Y:S02]  /*4110*/  IMAD R10, R6, R9, R10 ;  /* 0x00000009060a7224 */ /* 0x000fe400078e020a */
[----:B------:R-:W-:Y:S02]  /*4120*/  IMAD R11, R2, R3, R11 ;  /* 0x00000003020b7224 */ /* 0x000fe400078e020b */
[----:B------:R-:W-:Y:S02]  /*4130*/  IMAD R10, R8, R6, R10 ;  /* 0x00000006080a7224 */ /* 0x000fe400078e020a */
.L_x_68:
[----:B------:R-:W-:Y:S05]  /*4140*/  BRA.U UP1, `(.L_x_69) ;  /* 0x0000000101107547 */ /* 0x000fea000b800000 */
[----:B------:R-:W-:Y:S04]  /*4150*/  MOV R2, UR6 ;  /* 0x0000000600027c02 */ /* 0x000fe80008000f00 */
[----:B------:R-:W-:Y:S04]  /*4160*/  SHF.L.U32 R2, R2, 0x1f, RZ ;  /* 0x0000001f02027819 */ /* 0x000fe800000006ff */
[----:B------:R-:W2:Y:S02]  /*4170*/  SYNCS.PHASECHK.TRANS64.TRYWAIT P0, [UR7+0x78], R2 ;  /* 0x00007802ff0075a7 */ /* 0x000ea40008001107 */
[----:B--2---:R-:W-:Y:S05]  /*4180*/  @!P0 BRA `(.L_x_70) ;  /* 0x0000006400008947 */ /* 0x004fea0003800000 */
.L_x_69:
[----:B------:R-:W-:Y:S01]  /*4190*/  R2UR UR43, R15 ;  /* 0x000000000f2b72ca */ /* 0x000fe200000e0000 */
[----:B------:R-:W-:Y:S01]  /*41a0*/  IMAD.MOV.U32 R32, RZ, RZ, 0x1 ;  /* 0x00000001ff207424 */ /* 0x000fe200078e00ff */
[----:B------:R-:W-:Y:S02]  /*41b0*/  R2UR UR42, R14 ;  /* 0x000000000e2a72ca */ /* 0x000fe400000e0000 */
[----:B------:R-:W-:Y:S02]  /*41c0*/  ISETP.NE.U32.AND P2, PT, RZ, UR4, PT ;  /* 0x00000004ff007c0c */ /* 0x000fe4000bf45070 */
[----:B------:R-:W-:Y:S02]  /*41d0*/  SHF.L.U32 R32, R32, 0x1f, RZ ;  /* 0x0000001f20207819 */ /* 0x000fe400000006ff */
[----:B------:R-:W-:Y:S05]  /*41e0*/  ISETP.NE.AND.EX P2, PT, RZ, UR5, PT, P2 ;  /* 0x00000005ff007c0c */ /* 0x000fea000bf45320 */
[----:B------:R-:W-:Y:S02]  /*41f0*/  USHF.L.U32 UR43, UR43, 0x7, URZ ;  /* 0x000000072b2b7899 */ /* 0x000fe400080006ff */
[----:B------:R-:W-:Y:S01]  /*4200*/  USHF.L.U32 UR42, UR42, 0x7, URZ ;  /* 0x000000072a2a7899 */ /* 0x000fe200080006ff */
[----:B------:R-:W-:Y:S11]  /*4210*/  BRA.U !UP3, `(.L_x_71) ;  /* 0x000000010b347547 */ /* 0x000ff6000b800000 */
[----:B------:R-:W-:Y:S01]  /*4220*/  UPLOP3.LUT UP0, UPT, UPT, UPT, UP2, 0x80, 0x8 ;  /* 0x000000000008789c */ /* 0x000fe20003f0f020 */
[----:B--2---:R-:W-:Y:S02]  /*4230*/  HFMA2 R0, -RZ, RZ, 0, 5.9604644775390625e-08 ;  /* 0x00000001ff007431 */ /* 0x004fe400000001ff */
[----:B------:R-:W-:Y:S03]  /*4240*/  IMAD.MOV.U32 R64, RZ, RZ, 0x1 ;  /* 0x00000001ff407424 */ /* 0x000fe600078e00ff */
[----:B------:R-:W-:Y:S05]  /*4250*/  PLOP3.LUT P0, PT, PT, PT, UP0, 0x80, 0x8 ;  /* 0x000000000008781c */ /* 0x000fea0003f0f008 */
[----:B------:R-:W2:Y:S01]  /*4260*/  @UP0 LDCU.64 UR10, c[0x0][0x888] ;  /* 0x00011100ff0a07ac */ /* 0x000ea20008000a00 */
[----:B------:R-:W-:Y:S07]  /*4270*/  @UP0 UIMAD UR8, UR36, UR4, URZ ;  /* 0x00000004240802a4 */ /* 0x000fee000f8e02ff */
[----:B------:R-:W-:Y:S01]  /*4280*/  @!P0 PRMT R64, R0, 0x7610, R64 ;  /* 0x0000761000408816 */ /* 0x000fe20000000040 */
[----:B--2---:R-:W-:Y:S03]  /*4290*/  @UP0 UIMAD.WIDE UR10, UR8, 0x4, UR10 ;  /* 0x00000004080a08a5 */ /* 0x004fe6000f8e020a */
[----:B------:R-:W2:Y:S03]  /*42a0*/  @!UP0 LDCU UR8, c[0x0][0x880] ;  /* 0x00011000ff0887ac */ /* 0x000ea60008000800 */
[----:B------:R-:W-:Y:S01]  /*42b0*/  IMAD.U32 R8, RZ, RZ, UR10 ;  /* 0x0000000aff087e24 */ /* 0x000fe2000f8e00ff */
[----:B------:R-:W-:Y:S05]  /*42c0*/  MOV R9, UR11 ;  /* 0x0000000b00097c02 */ /* 0x000fea0008000f00 */
[----:B-----5:R3:W5:Y:S02]  /*42d0*/  @P0 LDG.E R35, desc[UR46][R8.64] ;  /* 0x0000002e08230981 */ /* 0x020764000c1e1900 */
[----:B--23--:R-:W-:Y:S07]  /*42e0*/  @!P0 IMAD.U32 R35, RZ, RZ, UR8 ;  /* 0x00000008ff238e24 */ /* 0x00cfee000f8e00ff */
.L_x_71:
[----:B-----5:R-:W-:Y:S01]  /*42f0*/  @!P2 FSETP.EQ.AND P0, PT, R35, RZ, PT ;  /* 0x000000ff2300a20b */ /* 0x020fe20003f02000 */
[----:B------:R-:W-:Y:S01]  /*4300*/  @!UPT UIADD3 URZ, UPT, UPT, URZ, URZ, URZ ;  /* 0x000000fffffff290 */ /* 0x000fe2000fffe0ff */
[----:B------:R-:W-:Y:S11]  /*4310*/  @!P2 BRA `(.L_x_72) ;  /* 0x000000000014a947 */ /* 0x000ff60003800000 */
[----:B------:R-:W-:Y:S02]  /*4320*/  LOP3.LUT P2, RZ, R64, 0xff, RZ, 0xc0, !PT ;  /* 0x000000ff40ff7812 */ /* 0x000fe4000784c0ff */
[----:B------:R-:W-:Y:S04]  /*4330*/  PLOP3.LUT P0, PT, PT, PT, UP0, 0x80, 0x8 ;  /* 0x000000000008781c */ /* 0x000fe80003f0f008 */
[----:B------:R-:W-:Y:S07]  /*4340*/  PLOP3.LUT P0, PT, P0, PT, PT, 0x8, 0x80 ;  /* 0x000000000080781c */ /* 0x000fee000070e170 */
[----:B------:R-:W-:Y:S11]  /*4350*/  @P2 FSETP.EQ.AND P0, PT, R35, RZ, PT ;  /* 0x000000ff2300220b */ /* 0x000ff60003f02000 */
[----:B------:R-:W-:Y:S02]  /*4360*/  @!UPT UIADD3 URZ, UPT, UPT, URZ, URZ, URZ ;  /* 0x000000fffffff290 */ /* 0x000fe4000fffe0ff */
.L_x_72:
[----:B------:R-:W3:Y:S01]  /*4370*/  SYNCS.PHASECHK.TRANS64.TRYWAIT P2, [UR7+0x50], R32 ;  /* 0x00005020ff0075a7 */ /* 0x000ee20008041107 */
[----:B------:R-:W-:Y:S04]  /*4380*/  ELECT P4, URZ, PT ;  /* 0x0000000000ff782f */ /* 0x000fe80003880000 */
[----:B------:R-:W-:Y:S11]  /*4390*/  PLOP3.LUT P4, PT, P0, P4, PT, 0xf2, 0x2f ;  /* 0x00000000002f781c */ /* 0x000ff60000789e72 */
[----:B------:R-:W-:Y:S02]  /*43a0*/  @!UPT UIADD3 URZ, UPT, UPT, URZ, URZ, URZ ;  /* 0x000000fffffff290 */ /* 0x000fe4000fffe0ff */
[----:B-1----:R-:W-:Y:S05]  /*43b0*/  @!P4 IADD3 R8, P0, PT, R30, 0x580, RZ ;  /* 0x000005801e08c810 */ /* 0x002fea0007f1e0ff */
[----:B--2---:R-:W-:Y:S01]  /*43c0*/  @!P4 IMAD.X R2, RZ, RZ, R31, P0 ;  /* 0x000000ffff02c224 */ /* 0x004fe200000e061f */
[----:B---3--:R-:W-:Y:S07]  /*43d0*/  @!P2 BRA `(.L_x_73) ;  /* 0x000000600084a947 */ /* 0x008fee0003800000 */
.L_x_194:
[----:B------:R-:W-:Y:S01]  /*43e0*/  @!P4 R2UR UR9, R8 ;  /* 0x000000000809c2ca */ /* 0x000fe200000e0000 */
[----:B------:R-:W-:Y:S01]  /*43f0*/  VOTEU.ALL UP1, P4 ;  /* 0x0000000000ff7886 */ /* 0x000fe20002020000 */
[----:B------:R-:W-:Y:S01]  /*4400*/  @!P4 R2UR UR8, R2 ;  /* 0x000000000208c2ca */ /* 0x000fe200000e0000 */
[----:B-1----:R-:W-:Y:S01]  /*4410*/  @!P4 IMAD.MOV.U32 R0, RZ, RZ, 0x2000 ;  /* 0x00002000ff00c424 */ /* 0x002fe200078e00ff */
[----:B------:R-:W-:Y:S01]  /*4420*/  UMOV UR44, UR36 ;  /* 0x00000024002c7c82 */ /* 0x000fe20008000000 */
[----:B------:R-:W-:Y:S02]  /*4430*/  UPRMT UR21, UR37, 0x654, UR41 ;  /* 0x0000065425157896 */ /* 0x000fe40008000029 */
[----:B------:R-:W-:Y:S01]  /*4440*/  @!UP1 UIADD3 UR40, UPT, UPT, UR7, 0x200, URZ ;  /* 0x0000020007289890 */ /* 0x000fe2000fffe0ff */
[----:B------:R-:W-:Y:S05]  /*4450*/  VOTEU.ALL UP1, P4 ;  /* 0x0000000000ff7886 */ /* 0x000fea0002020000 */
[----:B------:R-:W-:Y:S01]  /*4460*/  IMAD.U32 R8, RZ, RZ, UR9 ;  /* 0x00000009ff087e24 */ /* 0x000fe2000f8e00ff */
[----:B------:R-:W-:Y:S01]  /*4470*/  UMOV UR9, 0x10000000 ;  /* 0x1000000000097882 */ /* 0x000fe20000000000 */
[----:B------:R-:W-:Y:S01]  /*4480*/  IMAD.U32 R9, RZ, RZ, UR8 ;  /* 0x00000008ff097e24 */ /* 0x000fe2000f8e00ff */
[----:B------:R-:W-:Y:S02]  /*4490*/  UMOV UR8, 0x0 ;  /* 0x0000000000087882 */ /* 0x000fe40000000000 */
[----:B------:R-:W-:Y:S02]  /*44a0*/  @!P4 R2UR UR10, R8 ;  /* 0x00000000080ac2ca */ /* 0x000fe400000e0000 */
[----:B------:R-:W-:Y:S02]  /*44b0*/  @!P4 R2UR UR11, R9 ;  /* 0x00000000090bc2ca */ /* 0x000fe400000e0000 */
[----:B------:R-:W-:Y:S05]  /*44c0*/  @!P4 IADD3 R8, P0, PT, R30, 0x580, RZ ;  /* 0x000005801e08c810 */ /* 0x000fea0007f1e0ff */
[----:B------:R-:W-:Y:S06]  /*44d0*/  @!P4 IMAD.X R2, RZ, RZ, R31, P0 ;  /* 0x000000ffff02c224 */ /* 0x000fec00000e061f */
[----:B------:R1:W-:Y:S01]  /*44e0*/  @!UP1 UTMALDG.3D [UR40], [UR10], desc[UR8] ;  /* 0x000008280a0095b4 */ /* 0x0003e20008011000 */
[----:B------:R1:W-:Y:S01]  /*44f0*/  @!P4 SYNCS.ARRIVE.TRANS64.RED.A0TR RZ, [UR7+0x30], R0 ;  /* 0x00003000ffffc9a7 */ /* 0x0003e20008300407 */
[----:B------:R-:W-:Y:S01]  /*4500*/  SYNCS.ARRIVE.TRANS64.RED.A1T0 RZ, [UR21], RZ ;  /* 0x000000ffffff79a7 */ /* 0x000fe20008100415 */
[----:B------:R-:W2:Y:S02]  /*4510*/  SYNCS.PHASECHK.TRANS64.TRYWAIT P2, [UR7+0x58], R32 ;  /* 0x00005820ff0075a7 */ /* 0x000ea40008041107 */
[----:B-12---:R-:W-:Y:S05]  /*4520*/  @!P2 BRA `(.L_x_74) ;  /* 0x000000600048a947 */ /* 0x006fea0003800000 */
.L_x_196:
[----:B------:R-:W-:Y:S01]  /*4530*/  @!P4 R2UR UR9, R8 ;  /* 0x000000000809c2ca */ /* 0x000fe200000e0000 */
[----:B------:R-:W-:Y:S01]  /*4540*/  VOTEU.ALL UP1, P4 ;  /* 0x0000000000ff7886 */ /* 0x000fe20002020000 */
[----:B------:R-:W-:Y:S01]  /*4550*/  @!P4 R2UR UR8, R2 ;  /* 0x000000000208c2ca */ /* 0x000fe200000e0000 */
[----:B-1----:R-:W-:Y:S01]  /*4560*/  @!P4 IMAD.MOV.U32 R0, RZ, RZ, 0x2000 ;  /* 0x00002000ff00c424 */ /* 0x002fe200078e00ff */
[----:B------:R-:W-:Y:S01]  /*4570*/  UMOV UR35, UR43 ;  /* 0x0000002b00237c82 */ /* 0x000fe20008000000 */
[----:B------:R-:W-:Y:S02]  /*4580*/  UPRMT UR15, UR37, 0x654, UR33 ;  /* 0x00000654250f7896 */ /* 0x000fe40008000021 */
[----:B------:R-:W-:Y:S02]  /*4590*/  @!UP1 UIADD3 UR34, UPT, UPT, UR42, 0x10, URZ ;  /* 0x000000102a229890 */ /* 0x000fe4000fffe0ff */
[----:B------:R-:W-:Y:S01]  /*45a0*/  @!UP1 UIADD3 UR32, UPT, UPT, UR7, 0x2200, URZ ;  /* 0x0000220007209890 */ /* 0x000fe2000fffe0ff */
[----:B------:R-:W-:Y:S03]  /*45b0*/  VOTEU.ALL UP1, P4 ;  /* 0x0000000000ff7886 */ /* 0x000fe60002020000 */
        /* <DEDUP_REMOVED lines=13> */
.L_x_198:
[----:B------:R-:W-:Y:S01]  /*4690*/  @!P4 R2UR UR9, R8 ;  /* 0x000000000809c2ca */ /* 0x000fe200000e0000 */
[----:B------:R-:W-:Y:S01]  /*46a0*/  VOTEU.ALL UP1, P4 ;  /* 0x0000000000ff7886 */ /* 0x000fe20002020000 */
[----:B------:R-:W-:Y:S01]  /*46b0*/  @!P4 R2UR UR8, R2 ;  /* 0x000000000208c2ca */ /* 0x000fe200000e0000 */
[----:B-1----:R-:W-:Y:S01]  /*46c0*/  @!P4 IMAD.MOV.U32 R0, RZ, RZ, 0x2000 ;  /* 0x00002000ff00c424 */ /* 0x002fe200078e00ff */
[----:B------:R-:W-:Y:S01]  /*46d0*/  UMOV UR27, UR43 ;  /* 0x0000002b001b7c82 */ /* 0x000fe20008000000 */
[----:B------:R-:W-:Y:S01]  /*46e0*/  UMOV UR28, UR36 ;  /* 0x00000024001c7c82 */ /* 0x000fe20008000000 */
[----:B------:R-:W-:Y:S02]  /*46f0*/  @!UP1 UIADD3 UR26, UPT, UPT, UR42, 0x20, URZ ;  /* 0x000000202a1a9890 */ /* 0x000fe4000fffe0ff */
[----:B------:R-:W-:Y:S01]  /*4700*/  @!UP1 UIADD3 UR24, UPT, UPT, UR7, 0x4200, URZ ;  /* 0x0000420007189890 */ /* 0x000fe2000fffe0ff */
[----:B------:R-:W-:Y:S01]  /*4710*/  VOTEU.ALL UP1, P4 ;  /* 0x0000000000ff7886 */ /* 0x000fe20002020000 */
[----:B------:R-:W-:Y:S03]  /*4720*/  UPRMT UR14, UR37, 0x654, UR25 ;  /* 0x00000654250e7896 */ /* 0x000fe60008000019 */
        /* <DEDUP_REMOVED lines=13> */
.L_x_200:
[----:B------:R-:W-:Y:S01]  /*4800*/  @!P4 R2UR UR9, R8 ;  /* 0x000000000809c2ca */ /* 0x000fe200000e0000 */
[----:B------:R-:W-:Y:S01]  /*4810*/  VOTEU.ALL UP1, P4 ;  /* 0x0000000000ff7886 */ /* 0x000fe20002020000 */
[----:B------:R-:W-:Y:S01]  /*4820*/  @!P4 R2UR UR8, R2 ;  /* 0x000000000208c2ca */ /* 0x000fe200000e0000 */
[----:B-1----:R-:W-:Y:S01]  /*4830*/  @!P4 IMAD.MOV.U32 R0, RZ, RZ, 0x2000 ;  /* 0x00002000ff00c424 */ /* 0x002fe200078e00ff */
[----:B------:R-:W-:Y:S01]  /*4840*/  UMOV UR19, UR43 ;  /* 0x0000002b00137c82 */ /* 0x000fe20008000000 */
[----:B------:R-:W-:Y:S01]  /*4850*/  UMOV UR20, UR36 ;  /* 0x0000002400147c82 */ /* 0x000fe20008000000 */
[----:B------:R-:W-:Y:S01]  /*4860*/  @!UP1 UIADD3 UR18, UPT, UPT, UR42, 0x30, URZ ;  /* 0x000000302a129890 */ /* 0x000fe2000fffe0ff */
[----:B------:R-:W-:Y:S01]  /*4870*/  SHF.L.U32 R14, RZ, 0x1f, RZ ;  /* 0x0000001fff0e7819 */ /* 0x000fe200000006ff */
        /* <DEDUP_REMOVED lines=16> */
.L_x_202:
[----:B------:R-:W-:Y:S01]  /*4980*/  @!P4 R2UR UR9, R8 ;  /* 0x000000000809c2ca */ /* 0x000fe200000e0000 */
[----:B------:R-:W-:Y:S01]  /*4990*/  VOTEU.ALL UP1, P4 ;  /* 0x0000000000ff7886 */ /* 0x000fe20002020000 */
[----:B------:R-:W-:Y:S01]  /*49a0*/  @!P4 R2UR UR8, R2 ;  /* 0x000000000208c2ca */ /* 0x000fe200000e0000 */
[----:B-1----:R-:W-:Y:S01]  /*49b0*/  @!P4 IMAD.MOV.U32 R0, RZ, RZ, 0x2000 ;  /* 0x00002000ff00c424 */ /* 0x002fe200078e00ff */
[----:B------:R-:W-:Y:S01]  /*49c0*/  UMOV UR18, 0x0 ;  /* 0x0000000000127882 */ /* 0x000fe20000000000 */
[----:B------:R-:W-:Y:S01]  /*49d0*/  UMOV UR19, 0x10000000 ;  /* 0x1000000000137882 */ /* 0x000fe20000000000 */
[----:B------:R-:W-:Y:S01]  /*49e0*/  @!UP1 UIADD3 UR10, UPT, UPT, UR42, 0x40, URZ ;  /* 0x000000402a0a9890 */ /* 0x000fe2000fffe0ff */
[----:B------:R-:W-:Y:S01]  /*49f0*/  UMOV UR11, UR43 ;  /* 0x0000002b000b7c82 */ /* 0x000fe20008000000 */
[----:B------:R-:W-:Y:S05]  /*4a00*/  UMOV UR12, UR36 ;  /* 0x00000024000c7c82 */ /* 0x000fea0008000000 */
[----:B------:R-:W-:Y:S01]  /*4a10*/  IMAD.U32 R8, RZ, RZ, UR9 ;  /* 0x00000009ff087e24 */ /* 0x000fe2000f8e00ff */
[----:B------:R-:W-:Y:S01]  /*4a20*/  UMOV UR9, UR41 ;  /* 0x0000002900097c82 */ /* 0x000fe20008000000 */
[----:B------:R-:W-:Y:S01]  /*4a30*/  IMAD.U32 R9, RZ, RZ, UR8 ;  /* 0x00000008ff097e24 */ /* 0x000fe2000f8e00ff */
[----:B------:R-:W-:Y:S02]  /*4a40*/  @!UP1 UIADD3 UR8, UPT, UPT, UR7, 0x200, URZ ;  /* 0x0000020007089890 */ /* 0x000fe4000fffe0ff */
[----:B------:R-:W-:Y:S01]  /*4a50*/  @!P4 R2UR UR22, R8 ;  /* 0x000000000816c2ca */ /* 0x000fe200000e0000 */
[----:B------:R-:W-:Y:S01]  /*4a60*/  VOTEU.ALL UP1, P4 ;  /* 0x0000000000ff7886 */ /* 0x000fe20002020000 */
        /* <DEDUP_REMOVED lines=8> */
.L_x_204:
        /* <DEDUP_REMOVED lines=23> */
.L_x_206:
[----:B------:R-:W2:Y:S01]  /*4c60*/  LDC.64 R12, c[0x0][0xb18] ;  /* 0x0002c600ff0c7b82 */ /* 0x000ea20000000a00 */
[----:B------:R-:W-:Y:S01]  /*4c70*/  @!P4 R2UR UR8, R2 ;  /* 0x000000000208c2ca */ /* 0x000fe200000e0000 */
[----:B------:R-:W-:Y:S01]  /*4c80*/  VOTEU.ALL UP1, P4 ;  /* 0x0000000000ff7886 */ /* 0x000fe20002020000 */
[----:B------:R-:W-:Y:S01]  /*4c90*/  @!P4 R2UR UR9, R8 ;  /* 0x000000000809c2ca */ /* 0x000fe200000e0000 */
[----:B-1----:R-:W-:Y:S01]  /*4ca0*/  @!P4 IMAD.MOV.U32 R0, RZ, RZ, 0x2000 ;  /* 0x00002000ff00c424 */ /* 0x002fe200078e00ff */
[----:B------:R-:W-:Y:S03]  /*4cb0*/  UMOV UR18, 0x0 ;  /* 0x0000000000127882 */ /* 0x000fe60000000000 */
[----:B------:R-:W1:Y:S01]  /*4cc0*/  @!P1 LDC R2, c[0x0][0xb0c] ;  /* 0x0002c300ff029b82 */ /* 0x000e620000000800 */
[----:B------:R-:W-:Y:S01]  /*4cd0*/  @!UP1 UIADD3 UR10, UPT, UPT, UR42, 0x60, URZ ;  /* 0x000000602a0a9890 */ /* 0x000fe2000fffe0ff */
[----:B------:R-:W-:Y:S01]  /*4ce0*/  @P3 SHF.R.U32.HI R27, RZ, 0x10, R21 ;  /* 0x00000010ff1b3819 */ /* 0x000fe20000011615 */
[----:B------:R-:W-:Y:S01]  /*4cf0*/  UMOV UR19, 0x10000000 ;  /* 0x1000000000137882 */ /* 0x000fe20000000000 */
[----:B------:R-:W-:Y:S01]  /*4d00*/  UMOV UR11, UR43 ;  /* 0x0000002b000b7c82 */ /* 0x000fe20008000000 */
[----:B------:R-:W-:Y:S01]  /*4d10*/  UMOV UR12, UR36 ;  /* 0x00000024000c7c82 */ /* 0x000fe20008000000 */
[----:B------:R-:W-:Y:S02]  /*4d20*/  VIADD R29, R29, 0x1 ;  /* 0x000000011d1d7836 */ /* 0x000fe40000000000 */
[----:B------:R-:W-:Y:S01]  /*4d30*/  IMAD.U32 R9, RZ, RZ, UR8 ;  /* 0x00000008ff097e24 */ /* 0x000fe2000f8e00ff */
[----:B------:R-:W-:Y:S01]  /*4d40*/  @!UP1 UIADD3 UR8, UPT, UPT, UR7, 0x4200, URZ ;  /* 0x0000420007089890 */ /* 0x000fe2000fffe0ff */
[----:B------:R-:W-:Y:S01]  /*4d50*/  IMAD.U32 R8, RZ, RZ, UR9 ;  /* 0x00000009ff087e24 */ /* 0x000fe2000f8e00ff */
[----:B------:R-:W-:Y:S01]  /*4d60*/  VOTEU.ALL UP1, P4 ;  /* 0x0000000000ff7886 */ /* 0x000fe20002020000 */
[----:B------:R-:W-:Y:S01]  /*4d70*/  UMOV UR9, UR25 ;  /* 0x0000001900097c82 */ /* 0x000fe20008000000 */
[----:B------:R-:W-:Y:S02]  /*4d80*/  @!P4 R2UR UR21, R9 ;  /* 0x000000000915c2ca */ /* 0x000fe400000e0000 */
[----:B------:R-:W-:Y:S02]  /*4d90*/  @!P4 R2UR UR20, R8 ;  /* 0x000000000814c2ca */ /* 0x000fe400000e0000 */
[----:B------:R-:W3:Y:S11]  /*4da0*/  LDC.64 R8, c[0x0][0xb10] ;  /* 0x0002c400ff087b82 */ /* 0x000ef60000000a00 */
[----:B------:R1:W-:Y:S01]  /*4db0*/  @!UP1 UTMALDG.3D [UR8], [UR20], desc[UR18] ;  /* 0x00001208140095b4 */ /* 0x0003e20008011000 */
[----:B------:R5:W-:Y:S01]  /*4dc0*/  @!P4 SYNCS.ARRIVE.TRANS64.RED.A0TR RZ, [UR7+0x40], R0 ;  /* 0x00004000ffffc9a7 */ /* 0x000be20008300407 */
[C---:B---3--:R-:W-:Y:S01]  /*4dd0*/  @!P1 IMAD.HI.U32 R8, R11.reuse, R8, RZ ;  /* 0x000000080b089227 */ /* 0x048fe200078e00ff */
[----:B--2---:R-:W-:Y:S02]  /*4de0*/  @!P1 ISETP.NE.AND P0, PT, R12, 0x1, PT ;  /* 0x000000010c00980c */ /* 0x004fe40003f05270 */
[----:B-1----:R-:W-:Y:S01]  /*4df0*/  @!P1 ISETP.NE.AND P2, PT, R2, 0x1, PT ;  /* 0x000000010200980c */ /* 0x002fe20003f45270 */
[----:B------:R-:W-:Y:S01]  /*4e00*/  SYNCS.ARRIVE.TRANS64.RED.A1T0 RZ, [UR14], RZ ;  /* 0x000000ffffff79a7 */ /* 0x000fe2000810040e */
[C---:B------:R-:W-:Y:S01]  /*4e10*/  @!P1 IMAD.HI.U32 R13, R10.reuse, R13, RZ ;  /* 0x0000000d0a0d9227 */ /* 0x040fe200078e00ff */
[----:B------:R-:W-:Y:S04]  /*4e20*/  @!P1 SHF.R.U32.HI R8, RZ, R9, R8 ;  /* 0x00000009ff089219 */ /* 0x000fe80000011608 */
[----:B------:R-:W-:Y:S01]  /*4e30*/  @!P1 SEL R8, R11, R8, !P2 ;  /* 0x000000080b089207 */ /* 0x000fe20005000000 */
[----:B------:R-:W1:Y:S01]  /*4e40*/  SYNCS.PHASECHK.TRANS64.TRYWAIT P5, [UR7+0x68], R14 ;  /* 0x0000680eff0075a7 */ /* 0x000e6200080a1107 */
[----:B-----5:R-:W2:Y:S02]  /*4e50*/  @!P1 LDC R0, c[0x0][0xb20] ;  /* 0x0002c800ff009b82 */ /* 0x020ea40000000800 */
[----:B--2---:R-:W-:Y:S04]  /*4e60*/  @!P1 SHF.R.U32.HI R0, RZ, R0, R13 ;  /* 0x00000000ff009219 */ /* 0x004fe8000001160d */
[----:B------:R-:W-:Y:S05]  /*4e70*/  @!P1 SEL R9, R10, R0, !P0 ;  /* 0x000000000a099207 */ /* 0x000fea0004000000 */
[----:B------:R-:W-:Y:S02]  /*4e80*/  @!P1 IMAD.IADD R0, R9, 0x1, -R8 ;  /* 0x0000000109009824 */ /* 0x000fe400078e0a08 */
[----:B------:R-:W-:Y:S02]  /*4e90*/  @!P1 IMAD.IADD R8, R8, 0x1, -R9 ;  /* 0x0000000108089824 */ /* 0x000fe400078e0a09 */
[----:B------:R-:W-:Y:S02]  /*4ea0*/  @!P1 IMAD R11, R0, R2, R11 ;  /* 0x00000002000b9224 */ /* 0x000fe400078e020b */
[----:B------:R-:W-:Y:S01]  /*4eb0*/  @!P1 IMAD R10, R8, R12, R10 ;  /* 0x0000000c080a9224 */ /* 0x000fe200078e020a */
[----:B-1----:R-:W-:Y:S06]  /*4ec0*/  @!P5 BRA `(.L_x_80) ;  /* 0x000000580070d947 */ /* 0x002fec0003800000 */
.L_x_208:
[----:B------:R-:W-:Y:S01]  /*4ed0*/  @!P4 IADD3 R2, P0, PT, R30, 0x580, RZ ;  /* 0x000005801e02c810 */ /* 0x000fe20007f1e0ff */
[----:B------:R-:W-:Y:S01]  /*4ee0*/  VOTEU.ALL UP1, P4 ;  /* 0x0000000000ff7886 */ /* 0x000fe20002020000 */
[----:B------:R-:W-:Y:S01]  /*4ef0*/  UMOV UR18, 0x0 ;  /* 0x0000000000127882 */ /* 0x000fe20000000000 */
[----:B------:R-:W-:Y:S01]  /*4f00*/  UMOV UR19, 0x10000000 ;  /* 0x1000000000137882 */ /* 0x000fe20000000000 */
[----:B------:R-:W-:Y:S01]  /*4f10*/  @!P4 R2UR UR9, R2 ;  /* 0x000000000209c2ca */ /* 0x000fe200000e0000 */
[----:B-1----:R-:W-:Y:S01]  /*4f20*/  @!P4 IMAD.X R0, RZ, RZ, R31, P0 ;  /* 0x000000ffff00c224 */ /* 0x002fe200000e061f */
[----:B------:R-:W-:Y:S01]  /*4f30*/  @!UP1 UIADD3 UR10, UPT, UPT, UR42, 0x70, URZ ;  /* 0x000000702a0a9890 */ /* 0x000fe2000fffe0ff */
[----:B------:R-:W-:Y:S01]  /*4f40*/  ISETP.NE.AND P0, PT, R29, 0x2, PT ;  /* 0x000000021d00780c */ /* 0x000fe20003f05270 */
[----:B------:R-:W-:Y:S01]  /*4f50*/  UMOV UR11, UR43 ;  /* 0x0000002b000b7c82 */ /* 0x000fe20008000000 */
[----:B------:R-:W-:Y:S01]  /*4f60*/  UMOV UR12, UR36 ;  /* 0x00000024000c7c82 */ /* 0x000fe20008000000 */
[----:B------:R-:W-:Y:S01]  /*4f70*/  @!P4 R2UR UR8, R0 ;  /* 0x000000000008c2ca */ /* 0x000fe200000e0000 */
[----:B------:R-:W-:Y:S01]  /*4f80*/  IMAD.IADD R14, R10, 0x1, R62 ;  /* 0x000000010a0e7824 */ /* 0x000fe200078e023e */
[----:B------:R-:W-:Y:S01]  /*4f90*/  @P3 R2UR UR36, R27 ;  /* 0x000000001b2432ca */ /* 0x000fe200000e0000 */
[----:B------:R-:W-:Y:S01]  /*4fa0*/  IMAD.IADD R15, R11, 0x1, R63 ;  /* 0x000000010b0f7824 */ /* 0x000fe200078e023f */
[----:B------:R-:W-:Y:S02]  /*4fb0*/  SEL R0, RZ, 0x1, P0 ;  /* 0x00000001ff007807 */ /* 0x000fe40000000000 */
[----:B------:R-:W-:Y:S01]  /*4fc0*/  SEL R29, R29, RZ, P0 ;  /* 0x000000ff1d1d7207 */ /* 0x000fe20000000000 */
[----:B------:R-:W-:Y:S01]  /*4fd0*/  IMAD.U32 R8, RZ, RZ, UR9 ;  /* 0x00000009ff087e24 */ /* 0x000fe2000f8e00ff */
[----:B------:R-:W-:Y:S01]  /*4fe0*/  UMOV UR9, UR17 ;  /* 0x0000001100097c82 */ /* 0x000fe20008000000 */
[----:B------:R-:W-:Y:S03]  /*4ff0*/  LOP3.LUT R28, R28, R0, RZ, 0x3c, !PT ;  /* 0x000000001c1c7212 */ /* 0x000fe600078e3cff */
[----:B------:R-:W-:Y:S01]  /*5000*/  @!P4 R2UR UR14, R8 ;  /* 0x00000000080ec2ca */ /* 0x000fe200000e0000 */
[----:B------:R-:W-:Y:S01]  /*5010*/  IMAD.U32 R9, RZ, RZ, UR8 ;  /* 0x00000008ff097e24 */ /* 0x000fe2000f8e00ff */
[----:B------:R-:W-:Y:S01]  /*5020*/  @!UP1 UIADD3 UR8, UPT, UPT, UR7, 0x6200, URZ ;  /* 0x0000620007089890 */ /* 0x000fe2000fffe0ff */
[----:B------:R-:W-:Y:S03]  /*5030*/  VOTEU.ALL UP1, P4 ;  /* 0x0000000000ff7886 */ /* 0x000fe60002020000 */
[----:B------:R-:W-:Y:S11]  /*5040*/  @!P4 R2UR UR15, R9 ;  /* 0x00000000090fc2ca */ /* 0x000ff600000e0000 */
[----:B------:R-:W-:Y:S02]  /*5050*/  @!UPT UIADD3 URZ, UPT, UPT, URZ, URZ, URZ ;  /* 0x000000fffffff290 */ /* 0x000fe4000fffe0ff */
[----:B------:R2:W-:Y:S01]  /*5060*/  @!UP1 UTMALDG.3D [UR8], [UR14], desc[UR18] ;  /* 0x000012080e0095b4 */ /* 0x0005e20008011000 */
[----:B------:R2:W-:Y:S01]  /*5070*/  @!P4 SYNCS.ARRIVE.TRANS64.RED.A0TR RZ, [UR7+0x48], R25 ;  /* 0x00004819ffffc9a7 */ /* 0x0005e20008300407 */
[----:B------:R-:W-:Y:S01]  /*5080*/  UPLOP3.LUT UP1, UPT, UPT, UPT, UPT, 0x80, 0x8 ;  /* 0x000000000008789c */ /* 0x000fe20003f2f070 */
[----:B------:R-:W-:Y:S01]  /*5090*/  SYNCS.ARRIVE.TRANS64.RED.A1T0 RZ, [UR13], RZ ;  /* 0x000000ffffff79a7 */ /* 0x000fe2000810040d */
[----:B------:R-:W-:Y:S09]  /*50a0*/  @P3 BRA `(.L_x_81) ;  /* 0xffffffec002c3947 */ /* 0x000ff2000383ffff */
[----:B------:R-:W1:Y:S02]  /*50b0*/  SYNCS.PHASECHK.TRANS64.TRYWAIT P0, [UR7+0x50], R32 ;  /* 0x00005020ff0075a7 */ /* 0x000e640008001107 */
[----:B-1----:R-:W-:Y:S05]  /*50c0*/  @!P0 BRA `(.L_x_82) ;  /* 0x0000005800088947 */ /* 0x002fea0003800000 */
.L_x_210:
[----:B------:R-:W3:Y:S02]  /*50d0*/  SYNCS.PHASECHK.TRANS64.TRYWAIT P0, [UR7+0x58], R32 ;  /* 0x00005820ff0075a7 */ /* 0x000ee40008001107 */
[----:B---3--:R-:W-:Y:S05]  /*50e0*/  @!P0 BRA `(.L_x_83) ;  /* 0x0000005800188947 */ /* 0x008fea0003800000 */
.L_x_212:
[----:B------:R-:W3:Y:S01]  /*50f0*/  SYNCS.PHASECHK.TRANS64.TRYWAIT P0, [UR7+0x60], R32 ;  /* 0x00006020ff0075a7 */ /* 0x000ee20008001107 */
[----:B-1----:R-:W-:Y:S01]  /*5100*/  HFMA2 R0, -RZ, RZ, 0, 5.9604644775390625e-08 ;  /* 0x00000001ff007431 */ /* 0x002fe200000001ff */
[----:B---3--:R-:W-:Y:S06]  /*5110*/  @!P0 BRA `(.L_x_84) ;  /* 0x0000005800248947 */ /* 0x008fec0003800000 */
.L_x_214:
[----:B-1----:R-:W-:Y:S02]  /*5120*/  MOV R2, UR7 ;  /* 0x0000000700027c02 */ /* 0x002fe40008000f00 */
[----:B------:R-:W-:-:S07]  /*5130*/  SHF.L.U32 R0, R0, 0x1f, RZ ;  /* 0x0000001f00007819 */ /* 0x000fce00000006ff */
.L_x_85:
[----:B-1----:R1:W3:Y:S02]  /*5140*/  SYNCS.PHASECHK.TRANS64.TRYWAIT P0, [R2+URZ+0x68], R0 ;  /* 0x00006800020075a7 */ /* 0x0022e400080011ff */
[----:B---3--:R-:W-:Y:S05]  /*5150*/  @!P0 NANOSLEEP.SYNCS 0x989680 ;  /* 0x009896800000895d */ /* 0x008fea0003900000 */
[----:B------:R-:W3:Y:S02]  /*5160*/  @!P0 SYNCS.PHASECHK.TRANS64 P0, [R2+URZ+0x68], R0 ;  /* 0x00006800020085a7 */ /* 0x000ee400080010ff */
[----:B--23--:R-:W-:Y:S05]  /*5170*/  @P0 EXIT ;  /* 0x000000000000094d */ /* 0x00cfea0003800000 */
[----:B------:R-:W-:Y:S05]  /*5180*/  BRA `(.L_x_85) ;  /* 0xfffffffc00ec7947 */ /* 0x000fea000383ffff */
.L_x_66:
[----:B------:R-:W-:-:S06]  /*5190*/  UISETP.GE.AND UP1, UPT, UR8, 0x4, UPT ;  /* 0x000000040800788c */ /* 0x000fcc000bf26270 */
[----:B------:R-:W-:-:S13]  /*51a0*/  PLOP3.LUT P0, PT, PT, PT, UP1, 0x80, 0x8 ;  /* 0x000000000008781c */ /* 0x000fda0003f0f018 */
[----:B------:R-:W-:Y:S05]  /*51b0*/  @!P0 EXIT ;  /* 0x000000000000894d */ /* 0x000fea0003800000 */
[----:B------:R-:W-:Y:S01]  /*51c0*/  BAR.SYNC.DEFER_BLOCKING 0x6, 0xa0 ;  /* 0x0182800000007b1d */ /* 0x000fe20000010000 */
[C---:B------:R-:W-:Y:S01]  /*51d0*/  IMAD.SHL.U32 R2, R76.reuse, 0x10, RZ ;  /* 0x000000104c027824 */ /* 0x040fe200078e00ff */
[C---:B------:R-:W-:Y:S01]  /*51e0*/  SHF.L.U32 R32, R76.reuse, 0x10, RZ ;  /* 0x000000104c207819 */ /* 0x040fe200000006ff */
[C---:B------:R-:W-:Y:S01]  /*51f0*/  IMAD.SHL.U32 R75, R76.reuse, 0x2, RZ ;  /* 0x000000024c4b7824 */ /* 0x040fe200078e00ff */
[----:B------:R-:W-:Y:S01]  /*5200*/  LOP3.LUT R77, R76, 0x60, RZ, 0xc0, !PT ;  /* 0x000000604c4d7812 */ /* 0x000fe200078ec0ff */
[----:B------:R-:W-:Y:S01]  /*5210*/  HFMA2 R71, -RZ, RZ, 0, 0 ;  /* 0x00000000ff477431 */ /* 0x000fe200000001ff */
[----:B------:R-:W-:Y:S02]  /*5220*/  UMOV UR48, 0x400 ;  /* 0x0000040000307882 */ /* 0x000fe40000000000 */
[----:B------:R-:W1:Y:S01]  /*5230*/  LDC R67, c[0x0][0x370] ;  /* 0x0000dc00ff437b82 */ /* 0x000e620000000800 */
[----:B------:R-:W-:Y:S01]  /*5240*/  ULEA UR48, UR37, UR48, 0x18 ;  /* 0x0000003025307291 */ /* 0x000fe2000f8ec0ff */
[----:B------:R-:W-:Y:S01]  /*5250*/  LOP3.LUT R3, R2, 0x60, RZ, 0xc0, !PT ;  /* 0x0000006002037812 */ /* 0x000fe200078ec0ff */
[----:B------:R-:W-:Y:S01]  /*5260*/  IMAD.MOV.U32 R31, RZ, RZ, RZ ;  /* 0x000000ffff1f7224 */ /* 0x000fe200078e00ff */
[----:B------:R-:W-:Y:S01]  /*5270*/  LOP3.LUT R74, R76, 0x2, RZ, 0xc0, !PT ;  /* 0x000000024c4a7812 */ /* 0x000fe200078ec0ff */
[----:B------:R-:W-:Y:S01]  /*5280*/  UIADD3 UR4, UPT, UPT, UR48, 0x200, URZ ;  /* 0x0000020030047890 */ /* 0x000fe2000fffe0ff */
[----:B------:R-:W-:Y:S01]  /*5290*/  LOP3.LUT R75, R3, 0xc, R75, 0xf8, !PT ;  /* 0x0000000c034b7812 */ /* 0x000fe200078ef84b */
[----:B------:R-:W-:Y:S01]  /*52a0*/  IMAD.MOV.U32 R80, RZ, RZ, RZ ;  /* 0x000000ffff507224 */ /* 0x000fe200078e00ff */
[----:B------:R-:W2:Y:S01]  /*52b0*/  LDC R28, c[0x0][0xb0c] ;  /* 0x0002c300ff1c7b82 */ /* 0x000ea20000000800 */
[----:B------:R-:W-:Y:S01]  /*52c0*/  LOP3.LUT R32, R32, 0x600000, RZ, 0xc0, !PT ;  /* 0x0060000020207812 */ /* 0x000fe200078ec0ff */
[----:B------:R-:W4:Y:S01]  /*52d0*/  LDCU.64 UR52, c[0x0][0x348] ;  /* 0x00006900ff3477ac */ /* 0x000f220008000a00 */
[----:B------:R-:W-:Y:S01]  /*52e0*/  IMAD.U32 R69, RZ, RZ, UR4 ;  /* 0x00000004ff457e24 */ /* 0x000fe2000f8e00ff */
[----:B------:R-:W-:-:S02]  /*52f0*/  LOP3.LUT R75, R75, 0x790, R2, 0xf8, !PT ;  /* 0x000007904b4b7812 */ /* 0x000fc400078ef802 */
[----:B------:R-:W-:Y:S01]  /*5300*/  LOP3.LUT R76, R76, 0x4, RZ, 0xc0, !PT ;  /* 0x000000044c4c7812 */ /* 0x000fe200078ec0ff */
[----:B------:R-:W1:Y:S01]  /*5310*/  LDCU.64 UR38, c[0x0][0x888] ;  /* 0x00011100ff2677ac */ /* 0x000e620008000a00 */
[----:B------:R-:W1:Y:S01]  /*5320*/  LDC R65, c[0x0][0xb20] ;  /* 0x0002c800ff417b82 */ /* 0x000e620000000800 */
[----:B------:R-:W3:Y:S01]  /*5330*/  LDS R0, [UR48+0x130] ;  /* 0x00013030ff007984 */ /* 0x000ee20008000800 */
[----:B------:R-:W-:Y:S01]  /*5340*/  LEA R75, R75, R69, 0x2 ;  /* 0x000000454b4b7211 */ /* 0x000fe200078e10ff */
[----:B------:R-:W1:Y:S01]  /*5350*/  LDCU.64 UR44, c[0x0][0x890] ;  /* 0x00011200ff2c77ac */ /* 0x000e620008000a00 */
[----:B------:R-:W-:-:S03]  /*5360*/  MOV R72, RZ ;  /* 0x000000ff00487202 */ /* 0x000fc60000000f00 */
[--C-:B------:R-:W-:Y:S01]  /*5370*/  IMAD R74, R74, -0x10, R75.reuse ;  /* 0xfffffff04a4a7824 */ /* 0x100fe200078e024b */
[----:B------:R-:W1:Y:S01]  /*5380*/  LDC R27, c[0x0][0xb30] ;  /* 0x0002cc00ff1b7b82 */ /* 0x000e620000000800 */
[----:B------:R-:W-:Y:S01]  /*5390*/  IMAD R73, R76, -0x10, R75 ;  /* 0xfffffff04c497824 */ /* 0x000fe200078e024b */
[----:B------:R-:W-:Y:S01]  /*53a0*/  UMOV UR49, URZ ;  /* 0x000000ff00317c82 */ /* 0x000fe20008000000 */
[----:B------:R-:W-:-:S05]  /*53b0*/  UMOV UR51, URZ ;  /* 0x000000ff00337c82 */ /* 0x000fca0008000000 */
[----:B------:R-:W1:Y:S08]  /*53c0*/  LDC.64 R60, c[0x0][0xb10] ;  /* 0x0002c400ff3c7b82 */ /* 0x000e700000000a00 */
[----:B------:R-:W1:Y:S08]  /*53d0*/  LDC.64 R24, c[0x0][0xb18] ;  /* 0x0002c600ff187b82 */ /* 0x000e700000000a00 */
[----:B------:R-:W1:Y:S08]  /*53e0*/  LDC.64 R22, c[0x0][0xb28] ;  /* 0x0002ca00ff167b82 */ /* 0x000e700000000a00 */
[----:B------:R-:W1:Y:S01]  /*53f0*/  LDC.64 R58, c[0x0][0x8b0] ;  /* 0x00022c00ff3a7b82 */ /* 0x000e620000000a00 */
[----:B---3--:R-:W-:-:S07]  /*5400*/  IMAD.IADD R32, R0, 0x1, R32 ;  /* 0x0000000100207824 */ /* 0x008fce00078e0220 */
[----:B------:R-:W3:Y:S08]  /*5410*/  LDC.64 R56, c[0x0][0x8a8] ;  /* 0x00022a00ff387b82 */ /* 0x000ef00000000a00 */
[----:B--2-4-:R-:W1:Y:S02]  /*5420*/  LDC R66, c[0x0][0x374] ;  /* 0x0000dd00ff427b82 */ /* 0x014e640000000800 */
.L_x_161:
[C---:B------:R-:W-:Y:S02]  /*5430*/  LEA R0, R80.reuse, UR48, 0x3 ;  /* 0x0000003050007c11 */ /* 0x040fe4000f8e18ff */
[----:B------:R-:W-:Y:S02]  /*5440*/  SHF.L.U32 R2, R71, 0x1f, RZ ;  /* 0x0000001f47027819 */ /* 0x000fe400000006ff */
[----:B------:R-:W-:Y:S02]  /*5450*/  LEA R16, R80, UR48, 0x4 ;  /* 0x0000003050107c11 */ /* 0x000fe4000f8e20ff */
[----:B------:R-:W2:Y:S02]  /*5460*/  SYNCS.PHASECHK.TRANS64.TRYWAIT P0, [R0+URZ+0x80], R2 ;  /* 0x00008002000075a7 */ /* 0x000ea400080011ff */
[----:B--23--:R-:W-:Y:S05]  /*5470*/  @!P0 BRA `(.L_x_86) ;  /* 0x0000005400648947 */ /* 0x00cfea0003800000 */
.L_x_215:
[----:B------:R-:W4:Y:S01]  /*5480*/  LDC.64 R10, c[0x0][0xb10] ;  /* 0x0002c400ff0a7b82 */ /* 0x000f220000000a00 */
[----:B------:R-:W3:Y:S01]  /*5490*/  LDS.128 R16, [R16+0x110] ;  /* 0x0001100010107984 */ /* 0x000ee20000000c00 */
[----:B-1----:R-:W-:Y:S01]  /*54a0*/  ISETP.NE.AND P1, PT, R27, 0x1, PT ;  /* 0x000000011b00780c */ /* 0x002fe20003f25270 */
[----:B--2---:R-:W-:Y:S01]  /*54b0*/  VIADD R0, R0, 0x90 ;  /* 0x0000009000007836 */ /* 0x004fe20000000000 */
[----:B------:R-:W-:Y:S04]  /*54c0*/  ISETP.GE.AND P0, PT, R26, 0x1, PT ;  /* 0x000000011a00780c */ /* 0x000fe80003f06270 */
[----:B------:R-:W1:Y:S01]  /*54d0*/  LDC.64 R8, c[0x0][0xb18] ;  /* 0x0002c600ff087b82 */ /* 0x000e620000000a00 */
[----:B------:R-:W-:Y:S01]  /*54e0*/  PRMT R0, RZ, 0x654, R0 ;  /* 0x00000654ff007816 */ /* 0x000fe20000000000 */
[----:B------:R-:W-:Y:S01]  /*54f0*/  @!PT LDS RZ, [RZ] ;  /* 0x00000000fffff984 */ /* 0x000fe20000000800 */
[----:B------:R-:W-:Y:S01]  /*5500*/  @!PT LDS RZ, [RZ] ;  /* 0x00000000fffff984 */ /* 0x000fe20000000800 */
[----:B------:R-:W-:Y:S01]  /*5510*/  @!PT LDS RZ, [RZ] ;  /* 0x00000000fffff984 */ /* 0x000fe20000000800 */
[----:B------:R-:W-:Y:S01]  /*5520*/  @!PT LDS RZ, [RZ] ;  /* 0x00000000fffff984 */ /* 0x000fe20000000800 */
[----:B------:R2:W-:Y:S06]  /*5530*/  MEMBAR.ALL.CTA ;  /* 0x0000000000007992 */ /* 0x0005ec0000008000 */
[----:B--2---:R-:W2:Y:S01]  /*5540*/  FENCE.VIEW.ASYNC.S ;  /* 0x00000000000073c6 */ /* 0x004ea20000000000 */
[----:B------:R-:W1:Y:S08]  /*5550*/  @!P1 LDC R12, c[0x0][0xb20] ;  /* 0x0002c800ff0c9b82 */ /* 0x000e700000000800 */
[----:B------:R-:W1:Y:S01]  /*5560*/  @!P1 LDC R7, c[0x0][0xb0c] ;  /* 0x0002c300ff079b82 */ /* 0x000e620000000800 */
[----:B--2---:R2:W-:Y:S01]  /*5570*/  SYNCS.ARRIVE.TRANS64.RED.A1T0 RZ, [R0+URZ], RZ ;  /* 0x000000ff00ff79a7 */ /* 0x0045e200081004ff */
[----:B---3--:R-:W-:Y:S04]  /*5580*/  LOP3.LUT P4, RZ, R18, 0x1, RZ, 0xc0, !PT ;  /* 0x0000000112ff7812 */ /* 0x008fe8000788c0ff */
[----:B------:R-:W-:Y:S09]  /*5590*/  P2R R78, PR, RZ, 0x10 ;  /* 0x00000010ff4e7803 */ /* 0x000ff20000000000 */
[----:B------:R-:W-:Y:S02]  /*55a0*/  @P4 MOV R30, R16 ;  /* 0x00000010001e4202 */ /* 0x000fe40000000f00 */
[----:B------:R-:W-:Y:S01]  /*55b0*/  @P4 LOP3.LUT R29, R17, 0xffff, RZ, 0xc0, !PT ;  /* 0x0000ffff111d4812 */ /* 0x000fe200078ec0ff */
[----:B--2-4-:R-:W-:Y:S06]  /*55c0*/  @!P0 BRA `(.L_x_87) ;  /* 0x0000000000a48947 */ /* 0x014fec0003800000 */
[----:B------:R-:W-:Y:S01]  /*55d0*/  IMAD.HI.U32 R0, R66, R25, RZ ;  /* 0x0000001942007227 */ /* 0x000fe200078e00ff */
[----:B------:R-:W-:Y:S02]  /*55e0*/  ISETP.NE.AND P0, PT, R24, 0x1, PT ;  /* 0x000000011800780c */ /* 0x000fe40003f05270 */
[----:B------:R-:W-:Y:S01]  /*55f0*/  ISETP.NE.AND P2, PT, R26, 0x1, PT ;  /* 0x000000011a00780c */ /* 0x000fe20003f45270 */
[----:B------:R-:W-:Y:S01]  /*5600*/  IMAD.HI.U32 R4, R67, R60, RZ ;  /* 0x0000003c43047227 */ /* 0x000fe200078e00ff */
[----:B------:R-:W-:Y:S02]  /*5610*/  SHF.R.U32.HI R0, RZ, R65, R0 ;  /* 0x00000041ff007219 */ /* 0x000fe40000011600 */
[----:B------:R-:W-:Y:S01]  /*5620*/  ISETP.NE.AND P3, PT, R28, 0x1, PT ;  /* 0x000000011c00780c */ /* 0x000fe20003f65270 */
[----:B------:R-:W-:Y:S01]  /*5630*/  IMAD.HI.U32 R6, R29, R25, RZ ;  /* 0x000000191d067227 */ /* 0x000fe200078e00ff */
[-C--:B------:R-:W-:Y:S02]  /*5640*/  SHF.R.U32.HI R4, RZ, R61.reuse, R4 ;  /* 0x0000003dff047219 */ /* 0x080fe40000011604 */
[----:B------:R-:W-:Y:S01]  /*5650*/  SEL R0, R66, R0, !P0 ;  /* 0x0000000042007207 */ /* 0x000fe20004000000 */
[----:B------:R-:W-:Y:S01]  /*5660*/  IMAD.HI.U32 R5, R30, R60, RZ ;  /* 0x0000003c1e057227 */ /* 0x000fe200078e00ff */
[----:B------:R-:W-:Y:S03]  /*5670*/  SEL R4, R67, R4, !P3 ;  /* 0x0000000443047207 */ /* 0x000fe60005800000 */
[-C--:B------:R-:W-:Y:S01]  /*5680*/  IMAD.HI.U32 R3, R0, R22.reuse, RZ ;  /* 0x0000001600037227 */ /* 0x080fe200078e00ff */
[----:B------:R-:W-:Y:S03]  /*5690*/  SHF.R.U32.HI R5, RZ, R61, R5 ;  /* 0x0000003dff057219 */ /* 0x000fe60000011605 */
[----:B------:R-:W-:Y:S01]  /*56a0*/  IMAD.HI.U32 R2, R4, R22, RZ ;  /* 0x0000001604027227 */ /* 0x000fe200078e00ff */
[----:B------:R-:W-:Y:S02]  /*56b0*/  @P2 SHF.R.U32.HI R0, RZ, R23, R3 ;  /* 0x00000017ff002219 */ /* 0x000fe40000011603 */
[----:B------:R-:W-:Y:S02]  /*56c0*/  SHF.R.U32.HI R3, RZ, R65, R6 ;  /* 0x00000041ff037219 */ /* 0x000fe40000011606 */
[----:B------:R-:W-:Y:S01]  /*56d0*/  @P2 SHF.R.U32.HI R4, RZ, R23, R2 ;  /* 0x00000017ff042219 */ /* 0x000fe20000011602 */
[----:B------:R-:W-:Y:S01]  /*56e0*/  IMAD R0, R26, R0, RZ ;  /* 0x000000001a007224 */ /* 0x000fe200078e02ff */
[----:B------:R-:W-:Y:S02]  /*56f0*/  SEL R3, R29, R3, !P0 ;  /* 0x000000031d037207 */ /* 0x000fe40004000000 */
[----:B------:R-:W-:Y:S01]  /*5700*/  SEL R2, R30, R5, !P3 ;  /* 0x000000051e027207 */ /* 0x000fe20005800000 */
[----:B------:R-:W-:Y:S01]  /*5710*/  IMAD R5, R26, R4, RZ ;  /* 0x000000041a057224 */ /* 0x000fe200078e02ff */
[C---:B------:R-:W-:Y:S01]  /*5720*/  ISETP.GE.AND P0, PT, R3.reuse, R0, PT ;  /* 0x000000000300720c */ /* 0x040fe20003f06270 */
[C---:B------:R-:W-:Y:S03]  /*5730*/  IMAD.HI.U32 R0, R3.reuse, R22, RZ ;  /* 0x0000001603007227 */ /* 0x040fe600078e00ff */
[C---:B------:R-:W-:Y:S02]  /*5740*/  ISETP.GE.OR P0, PT, R2.reuse, R5, P0 ;  /* 0x000000050200720c */ /* 0x040fe40000706670 */
[----:B------:R-:W-:Y:S04]  /*5750*/  SHF.R.U32.HI R0, RZ, R23, R0 ;  /* 0x00000017ff007219 */ /* 0x000fe80000011600 */
[C---:B------:R-:W-:Y:S05]  /*5760*/  SEL R6, R3.reuse, R0, !P2 ;  /* 0x0000000003067207 */ /* 0x040fea0005000000 */
        /* <DEDUP_REMOVED lines=14> */
[----:B------:R-:W-:Y:S07]  /*5850*/  IMAD R29, R3, R24, R29 ;  /* 0x00000018031d7224 */ /* 0x000fee00078e021d */
.L_x_87:
[----:B-1----:R-:W-:Y:S01]  /*5860*/  @!P1 ISETP.NE.AND P0, PT, R8, 0x1, PT ;  /* 0x000000010800980c */ /* 0x002fe20003f05270 */
[----:B------:R-:W-:Y:S01]  /*5870*/  @!P1 IMAD.HI.U32 R2, R29, R9, RZ ;  /* 0x000000091d029227 */ /* 0x000fe200078e00ff */
[----:B------:R-:W-:Y:S01]  /*5880*/  R2UR UR42, R15 ;  /* 0x000000000f2a72ca */ /* 0x000fe200000e0000 */
[----:B------:R-:W-:Y:S01]  /*5890*/  BSSY.RECONVERGENT B6, `(.L_x_88) ;  /* 0x0000031000067945 */ /* 0x000fe20003800200 */
[----:B------:R-:W-:Y:S01]  /*58a0*/  R2UR UR41, R14 ;  /* 0x000000000e2972ca */ /* 0x000fe200000e0000 */
[----:B------:R-:W-:Y:S01]  /*58b0*/  @!P1 IMAD.HI.U32 R0, R30, R10, RZ ;  /* 0x0000000a1e009227 */ /* 0x000fe200078e00ff */
[----:B------:R-:W-:Y:S02]  /*58c0*/  @!P1 SHF.R.U32.HI R2, RZ, R12, R2 ;  /* 0x0000000cff029219 */ /* 0x000fe40000011602 */
[----:B------:R-:W-:Y:S01]  /*58d0*/  @!P1 ISETP.NE.AND P2, PT, R7, 0x1, PT ;  /* 0x000000010700980c */ /* 0x000fe20003f45270 */
[----:B------:R-:W-:Y:S01]  /*58e0*/  VIADD R80, R80, 0x1 ;  /* 0x0000000150507836 */ /* 0x000fe20000000000 */
[----:B------:R-:W-:Y:S02]  /*58f0*/  @!P1 SEL R2, R29, R2, !P0 ;  /* 0x000000021d029207 */ /* 0x000fe40004000000 */
[----:B------:R-:W-:Y:S02]  /*5900*/  @!P1 SHF.R.U32.HI R0, RZ, R11, R0 ;  /* 0x0000000bff009219 */ /* 0x000fe40000011600 */
[----:B------:R-:W-:Y:S01]  /*5910*/  LOP3.LUT P0, RZ, R69, 0x1b0, RZ, 0xc0, !PT ;  /* 0x000001b045ff7812 */ /* 0x000fe2000780c0ff */
[----:B------:R-:W-:Y:S01]  /*5920*/  USHF.L.U32 UR42, UR42, 0x7, URZ ;  /* 0x000000072a2a7899 */ /* 0x000fe200080006ff */
[----:B------:R-:W-:Y:S01]  /*5930*/  @!P1 SEL R3, R30, R0, !P2 ;  /* 0x000000001e039207 */ /* 0x000fe20005000000 */
[----:B------:R-:W-:Y:S01]  /*5940*/  USHF.L.U32 UR41, UR41, 0x7, URZ ;  /* 0x0000000729297899 */ /* 0x000fe200080006ff */
[----:B------:R-:W-:Y:S03]  /*5950*/  @P4 SHF.R.U32.HI R70, RZ, 0x10, R17 ;  /* 0x00000010ff464819 */ /* 0x000fe60000011611 */
[----:B------:R-:W-:Y:S02]  /*5960*/  @!P1 IMAD.IADD R0, R2, 0x1, -R3 ;  /* 0x0000000102009824 */ /* 0x000fe400078e0a03 */
[----:B------:R-:W-:Y:S02]  /*5970*/  @!P1 IMAD.IADD R2, R3, 0x1, -R2 ;  /* 0x0000000103029824 */ /* 0x000fe400078e0a02 */
[----:B------:R-:W-:Y:S02]  /*5980*/  @!P1 IMAD R30, R0, R7, R30 ;  /* 0x00000007001e9224 */ /* 0x000fe400078e021e */
[----:B------:R-:W-:Y:S01]  /*5990*/  @!P1 IMAD R29, R2, R8, R29 ;  /* 0x00000008021d9224 */ /* 0x000fe200078e021d */
[----:B------:R-:W-:Y:S06]  /*59a0*/  @!P0 BRA `(.L_x_89) ;  /* 0x00000000007c8947 */ /* 0x000fec0003800000 */
[----:B------:R-:W1:Y:S01]  /*59b0*/  LDCU.64 UR8, c[0x4][0x80] ;  /* 0x01001000ff0877ac */ /* 0x000e620008000a00 */
[----:B------:R-:W-:Y:S01]  /*59c0*/  MOV R2, 0x0 ;  /* 0x0000000000027802 */ /* 0x000fe20000000f00 */
[----:B------:R-:W-:Y:S02]  /*59d0*/  HFMA2 R12, -RZ, RZ, 0, 5.9604644775390625e-08 ;  /* 0x00000001ff0c7431 */ /* 0x000fe400000001ff */
[----:B------:R-:W-:Y:S01]  /*59e0*/  IMAD.MOV.U32 R8, RZ, RZ, 0x70 ;  /* 0x00000070ff087424 */ /* 0x000fe200078e00ff */
[----:B------:R2:W3:Y:S01]  /*59f0*/  LDC.64 R14, c[0x4][R2] ;  /* 0x01000000020e7b82 */ /* 0x0004e20000000a00 */
[----:B------:R-:W4:Y:S01]  /*5a00*/  LDCU.64 UR6, c[0x4][0x88] ;  /* 0x01001100ff0677ac */ /* 0x000f220008000a00 */
[----:B------:R-:W-:Y:S01]  /*5a10*/  IMAD.MOV.U32 R13, RZ, RZ, RZ ;  /* 0x000000ffff0d7224 */ /* 0x000fe200078e00ff */
[----:B------:R-:W2:Y:S01]  /*5a20*/  LDCU.64 UR4, c[0x4][0x8] ;  /* 0x01000100ff0477ac */ /* 0x000ea20008000a00 */
[----:B-1----:R-:W-:Y:S01]  /*5a30*/  MOV R5, UR9 ;  /* 0x0000000900057c02 */ /* 0x002fe20008000f00 */
[----:B------:R-:W-:Y:S01]  /*5a40*/  IMAD.U32 R4, RZ, RZ, UR8 ;  /* 0x00000008ff047e24 */ /* 0x000fe2000f8e00ff */
[----:B----4-:R-:W-:Y:S01]  /*5a50*/  MOV R7, UR7 ;  /* 0x0000000700077c02 */ /* 0x010fe20008000f00 */
[----:B------:R-:W-:Y:S01]  /*5a60*/  IMAD.U32 R6, RZ, RZ, UR6 ;  /* 0x00000006ff067e24 */ /* 0x000fe2000f8e00ff */
[----:B--2---:R-:W-:Y:S01]  /*5a70*/  MOV R11, UR5 ;  /* 0x00000005000b7c02 */ /* 0x004fe20008000f00 */
[----:B------:R-:W-:Y:S02]  /*5a80*/  IMAD.U32 R10, RZ, RZ, UR4 ;  /* 0x00000004ff0a7e24 */ /* 0x000fe4000f8e00ff */
[----:B------:R-:W-:Y:S07]  /*5a90*/  LEPC R20, `(.L_x_90) ;  /* 0x000000001014794e */ /* 0x000fee0000000000 */
[----:B---3-5:R-:W-:Y:S05]  /*5aa0*/  CALL.ABS.NOINC R14 ;  /* 0x000000000e007343 */ /* 0x028fea0003c00000 */
.L_x_90:
[----:B------:R-:W1:Y:S01]  /*5ab0*/  LDCU.64 UR8, c[0x4][0x80] ;  /* 0x01001000ff0877ac */ /* 0x000e620008000a00 */
[----:B------:R-:W2:Y:S01]  /*5ac0*/  LDC.64 R2, c[0x4][R2] ;  /* 0x0100000002027b82 */ /* 0x000ea20000000a00 */
[----:B------:R-:W-:Y:S02]  /*5ad0*/  HFMA2 R12, -RZ, RZ, 0, 5.9604644775390625e-08 ;  /* 0x00000001ff0c7431 */ /* 0x000fe400000001ff */
[----:B------:R-:W-:Y:S02]  /*5ae0*/  IMAD.MOV.U32 R8, RZ, RZ, 0x70 ;  /* 0x00000070ff087424 */ /* 0x000fe400078e00ff */
[----:B------:R-:W-:Y:S01]  /*5af0*/  IMAD.MOV.U32 R13, RZ, RZ, RZ ;  /* 0x000000ffff0d7224 */ /* 0x000fe200078e00ff */
[----:B------:R-:W3:Y:S01]  /*5b00*/  LDCU.64 UR6, c[0x4][0x88] ;  /* 0x01001100ff0677ac */ /* 0x000ee20008000a00 */
[----:B------:R-:W4:Y:S01]  /*5b10*/  LDCU.64 UR4, c[0x4][0x8] ;  /* 0x01000100ff0477ac */ /* 0x000f220008000a00 */
[----:B-1----:R-:W-:Y:S02]  /*5b20*/  MOV R4, UR8 ;  /* 0x0000000800047c02 */ /* 0x002fe40008000f00 */
[----:B------:R-:W-:Y:S02]  /*5b30*/  MOV R5, UR9 ;  /* 0x0000000900057c02 */ /* 0x000fe40008000f00 */
[----:B---3--:R-:W-:Y:S01]  /*5b40*/  MOV R7, UR7 ;  /* 0x0000000700077c02 */ /* 0x008fe20008000f00 */
[----:B------:R-:W-:Y:S01]  /*5b50*/  IMAD.U32 R6, RZ, RZ, UR6 ;  /* 0x00000006ff067e24 */ /* 0x000fe2000f8e00ff */
[----:B----4-:R-:W-:Y:S01]  /*5b60*/  MOV R11, UR5 ;  /* 0x00000005000b7c02 */ /* 0x010fe20008000f00 */
[----:B------:R-:W-:Y:S02]  /*5b70*/  IMAD.U32 R10, RZ, RZ, UR4 ;  /* 0x00000004ff0a7e24 */ /* 0x000fe4000f8e00ff */
[----:B------:R-:W-:Y:S07]  /*5b80*/  LEPC R20, `(.L_x_89) ;  /* 0x000000001014794e */ /* 0x000fee0000000000 */
[----:B--2---:R-:W-:Y:S05]  /*5b90*/  CALL.ABS.NOINC R2 ;  /* 0x0000000002007343 */ /* 0x004fea0003c00000 */
.L_x_89:
[----:B------:R-:W-:Y:S05]  /*5ba0*/  BSYNC.RECONVERGENT B6 ;  /* 0x0000000000067941 */ /* 0x000fea0003800200 */
.L_x_88:
[----:B------:R-:W-:Y:S01]  /*5bb0*/  ISETP.NE.U32.AND P4, PT, R58, RZ, PT ;  /* 0x000000ff3a00720c */ /* 0x000fe20003f85070 */
[----:B------:R-:W-:Y:S01]  /*5bc0*/  UISETP.NE.AND UP2, UPT, UR50, URZ, UPT ;  /* 0x000000ff3200728c */ /* 0x000fe2000bf45270 */
[----:B------:R-:W-:Y:S01]  /*5bd0*/  ISETP.NE.U32.AND P2, PT, RZ, UR38, PT ;  /* 0x00000026ff007c0c */ /* 0x000fe2000bf45070 */
[----:B------:R-:W-:Y:S01]  /*5be0*/  UISETP.NE.U32.AND UP1, UPT, UR44, URZ, UPT ;  /* 0x000000ff2c00728c */ /* 0x000fe2000bf25070 */
[----:B------:R-:W-:Y:S01]  /*5bf0*/  ISETP.NE.AND.EX P4, PT, R59, RZ, PT, P4 ;  /* 0x000000ff3b00720c */ /* 0x000fe20003f85340 */
[----:B------:R-:W-:Y:S01]  /*5c00*/  UPLOP3.LUT UP0, UPT, UPT, UPT, UPT, 0x40, 0x4 ;  /* 0x000000000004789c */ /* 0x000fe20003f0e870 */
[----:B------:R-:W-:Y:S01]  /*5c10*/  ISETP.NE.AND.EX P2, PT, RZ, UR39, PT, P2 ;  /* 0x00000027ff007c0c */ /* 0x000fe2000bf45320 */
[----:B------:R-:W-:Y:S01]  /*5c20*/  UISETP.NE.AND.EX UP1, UPT, UR45, URZ, UPT, UP1 ;  /* 0x000000ff2d00728c */ /* 0x000fe2000bf25310 */
[----:B------:R-:W-:Y:S04]  /*5c30*/  PLOP3.LUT P1, PT, PT, PT, UP2, 0x80, 0x8 ;  /* 0x000000000008781c */ /* 0x000fe80003f2f028 */
[----:B------:R-:W-:Y:S06]  /*5c40*/  @UP2 UPLOP3.LUT UP0, UPT, UPT, UPT, UP1, 0x80, 0x8 ;  /* 0x000000000008289c */ /* 0x000fec0003f0f010 */
[----:B------:R-:W-:Y:S01]  /*5c50*/  PLOP3.LUT P0, PT, PT, PT, UP0, 0x80, 0x8 ;  /* 0x000000000008781c */ /* 0x000fe20003f0f008 */
[----:B------:R-:W-:Y:S01]  /*5c60*/  @!UPT UIADD3 URZ, UPT, UPT, URZ, URZ, URZ ;  /* 0x000000fffffff290 */ /* 0x000fe2000fffe0ff */
[----:B------:R-:W-:Y:S11]  /*5c70*/  BRA.U !UP1, `(.L_x_91) ;  /* 0x0000000109387547 */ /* 0x000ff6000b800000 */
[----:B------:R-:W-:Y:S01]  /*5c80*/  UISETP.NE.U32.AND UP0, UPT, UR38, URZ, UPT ;  /* 0x000000ff2600728c */ /* 0x000fe2000bf05070 */
[----:B------:R-:W-:Y:S02]  /*5c90*/  HFMA2 R0, -RZ, RZ, 0, 5.9604644775390625e-08 ;  /* 0x00000001ff007431 */ /* 0x000fe400000001ff */
[----:B------:R-:W-:Y:S01]  /*5ca0*/  IMAD.MOV.U32 R64, RZ, RZ, 0x1 ;  /* 0x00000001ff407424 */ /* 0x000fe200078e00ff */
[----:B------:R-:W-:Y:S06]  /*5cb0*/  UISETP.NE.AND.EX UP0, UPT, UR39, URZ, UPT, UP0 ;  /* 0x000000ff2700728c */ /* 0x000fec000bf05300 */
[----:B------:R-:W-:Y:S05]  /*5cc0*/  PLOP3.LUT P3, PT, PT, PT, UP0, 0x80, 0x8 ;  /* 0x000000000008781c */ /* 0x000fea0003f6f008 */
[----:B------:R-:W1:Y:S01]  /*5cd0*/  @UP0 LDCU.64 UR6, c[0x0][0x888] ;  /* 0x00011100ff0607ac */ /* 0x000e620008000a00 */
[----:B------:R-:W-:Y:S07]  /*5ce0*/  @UP0 UIMAD UR4, UR36, UR44, URZ ;  /* 0x0000002c240402a4 */ /* 0x000fee000f8e02ff */
[----:B------:R-:W-:Y:S01]  /*5cf0*/  @!P3 PRMT R64, R0, 0x7610, R64 ;  /* 0x000076100040b816 */ /* 0x000fe20000000040 */
[----:B-1----:R-:W-:Y:S03]  /*5d00*/  @UP0 UIMAD.WIDE UR6, UR4, 0x4, UR6 ;  /* 0x00000004040608a5 */ /* 0x002fe6000f8e0206 */
[----:B------:R-:W1:Y:S03]  /*5d10*/  @!UP0 LDCU UR4, c[0x0][0x880] ;  /* 0x00011000ff0487ac */ /* 0x000e660008000800 */
[----:B------:R-:W-:Y:S01]  /*5d20*/  IMAD.U32 R2, RZ, RZ, UR6 ;  /* 0x00000006ff027e24 */ /* 0x000fe2000f8e00ff */
[----:B------:R-:W-:Y:S05]  /*5d30*/  MOV R3, UR7 ;  /* 0x0000000700037c02 */ /* 0x000fea0008000f00 */
[----:B-----5:R2:W5:Y:S02]  /*5d40*/  @P3 LDG.E R35, desc[UR46][R2.64] ;  /* 0x0000002e02233981 */ /* 0x020564000c1e1900 */
[----:B-12---:R-:W-:Y:S02]  /*5d50*/  @!P3 IMAD.U32 R35, RZ, RZ, UR4 ;  /* 0x00000004ff23be24 */ /* 0x006fe4000f8e00ff */
.L_x_91:
[----:B------:R-:W-:Y:S05]  /*5d60*/  @!P4 BRA `(.L_x_92) ;  /* 0x000000000020c947 */ /* 0x000fea0003800000 */
[----:B------:R-:W-:Y:S04]  /*5d70*/  ISETP.NE.U32.AND P3, PT, R56, RZ, PT ;  /* 0x000000ff3800720c */ /* 0x000fe80003f65070 */
[----:B------:R-:W-:Y:S11]  /*5d80*/  ISETP.NE.AND.EX P3, PT, R57, RZ, PT, P3 ;  /* 0x000000ff3900720c */ /* 0x000ff60003f65330 */
[----:B------:R-:W-:Y:S02]  /*5d90*/  @!UPT UIADD3 URZ, UPT, UPT, URZ, URZ, URZ ;  /* 0x000000fffffff290 */ /* 0x000fe4000fffe0ff */
[----:B------:R-:W1:Y:S01]  /*5da0*/  @P3 LDC.64 R2, c[0x0][0x8a8] ;  /* 0x00022a00ff023b82 */ /* 0x000e620000000a00 */
[----:B------:R-:W-:Y:S04]  /*5db0*/  @P3 IMAD R0, R58, UR36, RZ ;  /* 0x000000243a003c24 */ /* 0x000fe8000f8e02ff */
[----:B-1----:R-:W-:Y:S05]  /*5dc0*/  @P3 IMAD.WIDE R2, R0, 0x4, R2 ;  /* 0x0000000400023825 */ /* 0x002fea00078e0202 */
[----:B-----5:R1:W5:Y:S02]  /*5dd0*/  @P3 LDG.E R33, desc[UR46][R2.64] ;  /* 0x0000002e02213981 */ /* 0x020364000c1e1900 */
[----:B-1----:R-:W2:Y:S02]  /*5de0*/  @!P3 LDC R33, c[0x0][0x8a0] ;  /* 0x00022800ff21bb82 */ /* 0x002ea40000000800 */
.L_x_92:
[----:B-----5:R-:W-:Y:S01]  /*5df0*/  FSETP.NEU.AND P3, PT, R35, RZ, PT ;  /* 0x000000ff2300720b */ /* 0x020fe20003f6d000 */
[----:B------:R-:W-:Y:S01]  /*5e00*/  BSSY B1, `(.L_x_93) ;  /* 0x0000038000017945 */ /* 0x000fe20003800000 */
[----:B------:R-:W-:Y:S01]  /*5e10*/  SEL R3, RZ, 0xffffffff, P2 ;  /* 0xffffffffff037807 */ /* 0x000fe20001000000 */
[----:B------:R-:W-:Y:S01]  /*5e20*/  IMAD.MOV.U32 R85, RZ, RZ, 0x1 ;  /* 0x00000001ff557424 */ /* 0x000fe200078e00ff */
[----:B------:R-:W-:Y:S01]  /*5e30*/  @P1 LOP3.LUT P2, RZ, R64, 0xff, RZ, 0xc0, !PT ;  /* 0x000000ff40ff1812 */ /* 0x000fe2000784c0ff */
[C---:B------:R-:W-:Y:S01]  /*5e40*/  IMAD R34, R31.reuse, 0x80, R32 ;  /* 0x000000801f227824 */ /* 0x040fe200078e0220 */
[----:B------:R-:W-:Y:S01]  /*5e50*/  @P1 SEL R0, RZ, 0xffffffff, P3 ;  /* 0xffffffffff001807 */ /* 0x000fe20001800000 */
[----:B------:R-:W-:Y:S01]  /*5e60*/  IMAD R81, R76, -0x10, R74 ;  /* 0xfffffff04c517824 */ /* 0x000fe200078e024a */
[----:B------:R-:W-:Y:S01]  /*5e70*/  LEA R83, R31, UR48, 0x3 ;  /* 0x000000301f537c11 */ /* 0x000fe2000f8e18ff */
[----:B------:R-:W-:Y:S01]  /*5e80*/  IMAD.MOV.U32 R84, RZ, RZ, RZ ;  /* 0x000000ffff547224 */ /* 0x000fe200078e00ff */
[C---:B------:R-:W-:Y:S02]  /*5e90*/  @P0 SEL R0, R3.reuse, R0, !P2 ;  /* 0x0000000003000207 */ /* 0x040fe40005000000 */
[----:B------:R-:W-:Y:S02]  /*5ea0*/  CS2R R54, SRZ ;  /* 0x0000000000367805 */ /* 0x000fe4000001ff00 */
[----:B------:R-:W-:Y:S02]  /*5eb0*/  PLOP3.LUT P2, PT, PT, PT, UP1, 0x80, 0x8 ;  /* 0x000000000008781c */ /* 0x000fe40003f4f018 */
[----:B------:R-:W-:Y:S02]  /*5ec0*/  CS2R R52, SRZ ;  /* 0x0000000000347805 */ /* 0x000fe4000001ff00 */
[----:B------:R-:W-:Y:S02]  /*5ed0*/  @P1 LOP3.LUT R0, R0, 0x1, RZ, 0xc0, !PT ;  /* 0x0000000100001812 */ /* 0x000fe400078ec0ff */
[----:B------:R-:W-:Y:S02]  /*5ee0*/  CS2R R50, SRZ ;  /* 0x0000000000327805 */ /* 0x000fe4000001ff00 */
[----:B------:R-:W-:Y:S02]  /*5ef0*/  LOP3.LUT P4, R79, R64, 0xff, RZ, 0xc0, !PT ;  /* 0x000000ff404f7812 */ /* 0x000fe4000788c0ff */
[----:B------:R-:W-:Y:S02]  /*5f00*/  CS2R R48, SRZ ;  /* 0x0000000000307805 */ /* 0x000fe4000001ff00 */
[----:B------:R-:W-:Y:S02]  /*5f10*/  ISETP.NE.U32.OR P5, PT, R0, 0x1, !P1 ;  /* 0x000000010000780c */ /* 0x000fe40004fa5470 */
[----:B------:R-:W-:Y:S02]  /*5f20*/  CS2R R46, SRZ ;  /* 0x00000000002e7805 */ /* 0x000fe4000001ff00 */
[----:B------:R-:W-:Y:S02]  /*5f30*/  SEL R2, RZ, 0xffffffff, P3 ;  /* 0xffffffffff027807 */ /* 0x000fe40001800000 */
[----:B------:R-:W-:Y:S02]  /*5f40*/  CS2R R44, SRZ ;  /* 0x00000000002c7805 */ /* 0x000fe4000001ff00 */
[----:B------:R-:W-:Y:S02]  /*5f50*/  P2R R82, PR, RZ, 0x20 ;  /* 0x00000020ff527803 */ /* 0x000fe40000000000 */
[----:B------:R-:W-:Y:S02]  /*5f60*/  CS2R R42, SRZ ;  /* 0x00000000002a7805 */ /* 0x000fe4000001ff00 */
[----:B------:R-:W-:Y:S02]  /*5f70*/  CS2R R40, SRZ ;  /* 0x0000000000287805 */ /* 0x000fe4000001ff00 */
[----:B------:R-:W-:Y:S04]  /*5f80*/  @P2 SEL R2, R3, R2, !P4 ;  /* 0x0000000203022207 */ /* 0x000fe80006000000 */
[----:B------:R-:W-:Y:S02]  /*5f90*/  LOP3.LUT R2, R2, 0x1, RZ, 0xc0, !PT ;  /* 0x0000000102027812 */ /* 0x000fe400078ec0ff */
[----:B------:R-:W-:Y:S02]  /*5fa0*/  @P5 SHF.L.U32 R0, RZ, 0x1f, RZ ;  /* 0x0000001fff005819 */ /* 0x000fe400000006ff */
[----:B------:R-:W-:Y:S02]  /*5fb0*/  ISETP.NE.U32.AND P2, PT, R2, 0x1, PT ;  /* 0x000000010200780c */ /* 0x000fe40003f45070 */
[----:B------:R1:W3:Y:S02]  /*5fc0*/  @P5 SYNCS.PHASECHK.TRANS64.TRYWAIT P1, [UR48+0x30], R0 ;  /* 0x00003000ff0055a7 */ /* 0x0002e40008021130 */
[----:B------:R-:W-:Y:S02]  /*5fd0*/  P2R R86, PR, RZ, 0x4 ;  /* 0x00000004ff567803 */ /* 0x000fe40000000000 */
[----:B-1----:R-:W-:Y:S04]  /*5fe0*/  SHF.L.U32 R0, R72, 0x1f, RZ ;  /* 0x0000001f48007819 */ /* 0x002fe800000006ff */
[----:B------:R1:W4:Y:S01]  /*5ff0*/  SYNCS.PHASECHK.TRANS64.TRYWAIT P0, [R83+URZ+0xa0], R0 ;  /* 0x0000a000530075a7 */ /* 0x00032200080011ff */
[----:B---3--:R-:W-:Y:S01]  /*6000*/  @P5 SEL R85, RZ, 0x1, !P1 ;  /* 0x00000001ff555807 */ /* 0x008fe20004800000 */
[----:B-1----:R-:W-:Y:S06]  /*6010*/  @!P5 BRA `(.L_x_94) ;  /* 0x000000000058d947 */ /* 0x002fec0003800000 */
[----:B------:R-:W-:Y:S01]  /*6020*/  IMAD.MOV.U32 R54, RZ, RZ, RZ ;  /* 0x000000ffff367224 */ /* 0x000fe200078e00ff */
[----:B------:R-:W-:Y:S01]  /*6030*/  ISETP.NE.AND P1, PT, R85, RZ, PT ;  /* 0x000000ff5500720c */ /* 0x000fe20003f25270 */
[----:B------:R-:W-:Y:S01]  /*6040*/  BSSY B0, `(.L_x_95) ;  /* 0x000000c000007945 */ /* 0x000fe20003800000 */
[----:B------:R-:W-:Y:S02]  /*6050*/  CS2R R42, SRZ ;  /* 0x00000000002a7805 */ /* 0x000fe4000001ff00 */
[----:B------:R-:W-:Y:S02]  /*6060*/  CS2R R40, SRZ ;  /* 0x0000000000287805 */ /* 0x000fe4000001ff00 */
[----:B------:R-:W-:Y:S02]  /*6070*/  CS2R R46, SRZ ;  /* 0x00000000002e7805 */ /* 0x000fe4000001ff00 */
[----:B------:R-:W-:Y:S02]  /*6080*/  CS2R R44, SRZ ;  /* 0x00000000002c7805 */ /* 0x000fe4000001ff00 */
[----:B------:R-:W-:Y:S02]  /*6090*/  CS2R R50, SRZ ;  /* 0x0000000000327805 */ /* 0x000fe4000001ff00 */
[----:B------:R-:W-:Y:S02]  /*60a0*/  CS2R R48, SRZ ;  /* 0x0000000000307805 */ /* 0x000fe4000001ff00 */
[----:B------:R-:W-:Y:S01]  /*60b0*/  CS2R R52, SRZ ;  /* 0x0000000000347805 */ /* 0x000fe2000001ff00 */
[----:B------:R-:W-:Y:S06]  /*60c0*/  @P1 BRA `(.L_x_96) ;  /* 0x00000000000c1947 */ /* 0x000fec0003800000 */
[----:B------:R-:W-:Y:S04]  /*60d0*/  SHF.L.U32 R3, RZ, 0x1f, RZ ;  /* 0x0000001fff037819 */ /* 0x000fe800000006ff */
[----:B------:R-:W1:Y:S02]  /*60e0*/  SYNCS.PHASECHK.TRANS64.TRYWAIT P1, [UR48+0x30], R3 ;  /* 0x00003003ff0075a7 */ /* 0x000e640008021130 */
[----:B-1----:R-:W-:Y:S05]  /*60f0*/  @!P1 BRA `(.L_x_97) ;  /* 0x0000004800589947 */ /* 0x002fea0003800000 */
.L_x_96:
[----:B------:R-:W-:Y:S05]  /*6100*/  BSYNC B0 ;  /* 0x0000000000007941 */ /* 0x000fea0003800000 */
.L_x_95:
[----:B------:R-:W-:Y:S01]  /*6110*/  ISETP.NE.AND P1, PT, R86, RZ, PT ;  /* 0x000000ff5600720c */ /* 0x000fe20003f25270 */
[----:B------:R-:W-:Y:S11]  /*6120*/  HFMA2 R84, -RZ, RZ, 0, 5.9604644775390625e-08 ;  /* 0x00000001ff547431 */ /* 0x000ff600000001ff */
[----:B------:R-:W-:Y:S01]  /*6130*/  @!UPT UIADD3 URZ, UPT, UPT, URZ, URZ, URZ ;  /* 0x000000fffffff290 */ /* 0x000fe2000fffe0ff */
[----:B------:R3:W1:Y:S04]  /*6140*/  @P1 LDS.128 R40, [R75] ;  /* 0x000000004b281984 */ /* 0x0006680000000c00 */
[----:B------:R3:W1:Y:S04]  /*6150*/  @P1 LDS.128 R44, [R74+0x10] ;  /* 0x000010004a2c1984 */ /* 0x0006680000000c00 */
[----:B------:R3:W1:Y:S04]  /*6160*/  @P1 LDS.128 R48, [R73+0x20] ;  /* 0x0000200049301984 */ /* 0x0006680000000c00 */
[----:B------:R3:W1:Y:S02]  /*6170*/  @P1 LDS.128 R52, [R81+0x30] ;  /* 0x0000300051341984 */ /* 0x0006640000000c00 */
.L_x_94:
[----:B------:R-:W-:Y:S05]  /*6180*/  BSYNC B1 ;  /* 0x0000000000017941 */ /* 0x000fea0003800000 */
.L_x_93:
[----:B-1----:R-:W-:Y:S04]  /*6190*/  SHF.R.U32.HI R2, RZ, 0x15, R34 ;  /* 0x00000015ff027819 */ /* 0x002fe80000011622 */
[----:B------:R-:W-:Y:S01]  /*61a0*/  LOP3.LUT P1, RZ, R2, 0x3, R68, 0x48, !PT ;  /* 0x0000000302ff7812 */ /* 0x000fe20007824844 */
[----:B------:R-:W-:Y:S01]  /*61b0*/  @!UPT UIADD3 URZ, UPT, UPT, URZ, URZ, URZ ;  /* 0x000000fffffff290 */ /* 0x000fe2000fffe0ff */
[----:B----4-:R-:W-:Y:S11]  /*61c0*/  @P0 BRA `(.L_x_98) ;  /* 0x0000000000080947 */ /* 0x010ff60003800000 */
[----:B------:R-:W1:Y:S02]  /*61d0*/  SYNCS.PHASECHK.TRANS64.TRYWAIT P0, [R83+URZ+0xa0], R0 ;  /* 0x0000a000530075a7 */ /* 0x000e6400080011ff */
[----:B-1----:R-:W-:Y:S05]  /*61e0*/  @!P0 BRA `(.L_x_99) ;  /* 0x0000004800348947 */ /* 0x002fea0003800000 */
.L_x_98:
[----:B------:R-:W-:Y:S05]  /*61f0*/  @!P1 BRA `(.L_x_100) ;  /* 0x0000000000409947 */ /* 0x000fea0003800000 */
[----:B------:R-:W4:Y:S01]  /*6200*/  LDCU.64 UR8, c[0x4][0x70] ;  /* 0x01000e00ff0877ac */ /* 0x000f220008000a00 */
[----:B------:R-:W-:Y:S01]  /*6210*/  MOV R3, 0x0 ;  /* 0x0000000000037802 */ /* 0x000fe20000000f00 */
[----:B------:R-:W-:Y:S02]  /*6220*/  HFMA2 R12, -RZ, RZ, 0, 5.9604644775390625e-08 ;  /* 0x00000001ff0c7431 */ /* 0x000fe400000001ff */
[----:B------:R-:W-:Y:S02]  /*6230*/  IMAD.MOV.U32 R8, RZ, RZ, 0x192 ;  /* 0x00000192ff087424 */ /* 0x000fe400078e00ff */
[----:B------:R-:W-:Y:S01]  /*6240*/  IMAD.MOV.U32 R13, RZ, RZ, RZ ;  /* 0x000000ffff0d7224 */ /* 0x000fe200078e00ff */
[----:B------:R-:W5:Y:S01]  /*6250*/  LDCU.64 UR6, c[0x4][0x78] ;  /* 0x01000f00ff0677ac */ /* 0x000f620008000a00 */
[----:B------:R-:W1:Y:S01]  /*6260*/  LDC.64 R2, c[0x4][R3] ;  /* 0x0100000003027b82 */ /* 0x000e620000000a00 */
[----:B------:R-:W2:Y:S01]  /*6270*/  LDCU.64 UR4, c[0x4][0x10] ;  /* 0x01000200ff0477ac */ /* 0x000ea20008000a00 */
[----:B----4-:R-:W-:Y:S01]  /*6280*/  MOV R5, UR9 ;  /* 0x0000000900057c02 */ /* 0x010fe20008000f00 */
[----:B------:R-:W-:Y:S01]  /*6290*/  IMAD.U32 R4, RZ, RZ, UR8 ;  /* 0x00000008ff047e24 */ /* 0x000fe2000f8e00ff */
[----:B-----5:R-:W-:Y:S01]  /*62a0*/  MOV R7, UR7 ;  /* 0x0000000700077c02 */ /* 0x020fe20008000f00 */
[----:B------:R-:W-:Y:S01]  /*62b0*/  IMAD.U32 R6, RZ, RZ, UR6 ;  /* 0x00000006ff067e24 */ /* 0x000fe2000f8e00ff */
[----:B--2---:R-:W-:Y:S01]  /*62c0*/  MOV R11, UR5 ;  /* 0x00000005000b7c02 */ /* 0x004fe20008000f00 */
[----:B------:R-:W-:Y:S02]  /*62d0*/  IMAD.U32 R10, RZ, RZ, UR4 ;  /* 0x00000004ff0a7e24 */ /* 0x000fe4000f8e00ff */
[----:B------:R-:W-:Y:S07]  /*62e0*/  LEPC R20, `(.L_x_100) ;  /* 0x000000001014794e */ /* 0x000fee0000000000 */
[----:B-1-3--:R-:W-:Y:S05]  /*62f0*/  CALL.ABS.NOINC R2 ;  /* 0x0000000002007343 */ /* 0x00afea0003c00000 */
.L_x_100:
[----:B------:R-:W-:Y:S05]  /*6300*/  WARPSYNC.ALL ;  /* 0x0000000000007948 */ /* 0x000fea0003800000 */
[----:B------:R-:W-:Y:S01]  /*6310*/  R2UR UR4, R34 ;  /* 0x00000000220472ca */ /* 0x000fe200000e0000 */
[----:B------:R-:W-:Y:S01]  /*6320*/  BSSY.RECONVERGENT B0, `(.L_x_101) ;  /* 0x0000039000007945 */ /* 0x000fe20003800200 */
[----:B------:R-:W-:Y:S11]  /*6330*/  ISETP.NE.AND P0, PT, R77, RZ, PT ;  /* 0x000000ff4d00720c */ /* 0x000ff60003f05270 */
[----:B------:R-:W1:Y:S02]  /*6340*/  LDTM.x16 R4, tmem[UR4] ;  /* 0x00000004000479ee */ /* 0x000e640008240000 */
[C---:B-12---:R-:W-:Y:S01]  /*6350*/  FMUL R0, R33.reuse, R4 ;  /* 0x0000000421007220 */ /* 0x046fe20000400000 */
[C---:B------:R-:W-:Y:S01]  /*6360*/  FMUL R2, R33.reuse, R5 ;  /* 0x0000000521027220 */ /* 0x040fe20000400000 */
[C---:B------:R-:W-:Y:S01]  /*6370*/  FMUL R3, R33.reuse, R6 ;  /* 0x0000000621037220 */ /* 0x040fe20000400000 */
[----:B------:R-:W-:Y:S01]  /*6380*/  FMUL R7, R33, R7 ;  /* 0x0000000721077220 */ /* 0x000fe20000400000 */
[----:B------:R-:W-:Y:S01]  /*6390*/  FFMA R36, R35, R40, R0 ;  /* 0x0000002823247223 */ /* 0x000fe20000000000 */
        /* <DEDUP_REMOVED lines=10> */
[----:B------:R1:W-:Y:S01]  /*6440*/  STS.128 [R75], R36 ;  /* 0x000000244b007388 */ /* 0x0003e20000000c00 */
        /* <DEDUP_REMOVED lines=8> */
[----:B------:R1:W-:Y:S01]  /*64d0*/  STS.128 [R74+0x10], R4 ;  /* 0x000010044a007388 */ /* 0x0003e20000000c00 */
[----:B------:R-:W-:Y:S01]  /*64e0*/  FMUL R13, R33, R17 ;  /* 0x00000011210d7220 */ /* 0x000fe20000400000 */
[----:B------:R-:W-:Y:S01]  /*64f0*/  FFMA R10, R35, R50, R10 ;  /* 0x00000032230a7223 */ /* 0x000fe2000000000a */
[----:B------:R-:W-:Y:S01]  /*6500*/  FMUL R14, R33, R18 ;  /* 0x00000012210e7220 */ /* 0x000fe20000400000 */
[----:B------:R-:W-:Y:S01]  /*6510*/  FFMA R11, R35, R51, R15 ;  /* 0x00000033230b7223 */ /* 0x000fe2000000000f */
[----:B------:R-:W-:Y:S01]  /*6520*/  FMUL R19, R33, R19 ;  /* 0x0000001321137220 */ /* 0x000fe20000400000 */
[C---:B------:R-:W-:Y:S01]  /*6530*/  FFMA R12, R35.reuse, R52, R12 ;  /* 0x00000034230c7223 */ /* 0x040fe2000000000c */
[C---:B------:R-:W-:Y:S01]  /*6540*/  FFMA R13, R35.reuse, R53, R13 ;  /* 0x00000035230d7223 */ /* 0x040fe2000000000d */
[C---:B------:R-:W-:Y:S01]  /*6550*/  FFMA R14, R35.reuse, R54, R14 ;  /* 0x00000036230e7223 */ /* 0x040fe2000000000e */
[----:B------:R1:W-:Y:S01]  /*6560*/  STS.128 [R73+0x20], R8 ;  /* 0x0000200849007388 */ /* 0x0003e20000000c00 */
[----:B------:R-:W-:Y:S05]  /*6570*/  FFMA R15, R35, R55, R19 ;  /* 0x00000037230f7223 */ /* 0x000fea0000000013 */
[----:B------:R1:W-:Y:S01]  /*6580*/  STS.128 [R81+0x30], R12 ;  /* 0x0000300c51007388 */ /* 0x0003e20000000c00 */
[----:B------:R-:W-:Y:S01]  /*6590*/  @!PT LDS RZ, [RZ] ;  /* 0x00000000fffff984 */ /* 0x000fe20000000800 */
[----:B------:R-:W-:Y:S01]  /*65a0*/  @!PT LDS RZ, [RZ] ;  /* 0x00000000fffff984 */ /* 0x000fe20000000800 */
[----:B------:R-:W-:Y:S01]  /*65b0*/  @!PT LDS RZ, [RZ] ;  /* 0x00000000fffff984 */ /* 0x000fe20000000800 */
[----:B------:R-:W-:Y:S01]  /*65c0*/  @!PT LDS RZ, [RZ] ;  /* 0x00000000fffff984 */ /* 0x000fe20000000800 */
[----:B------:R2:W-:Y:S06]  /*65d0*/  MEMBAR.ALL.CTA ;  /* 0x0000000000007992 */ /* 0x0005ec0000008000 */
[----:B--2---:R-:W2:Y:S02]  /*65e0*/  FENCE.VIEW.ASYNC.S ;  /* 0x00000000000073c6 */ /* 0x004ea40000000000 */
[----:B--2---:R-:W-:Y:S06]  /*65f0*/  BAR.SYNC.DEFER_BLOCKING 0x1, 0x80 ;  /* 0x0042000000007b1d */ /* 0x004fec0000010000 */
[----:B------:R-:W-:Y:S05]  /*6600*/  @P0 BRA `(.L_x_102) ;  /* 0x0000000000280947 */ /* 0x000fea0003800000 */
[----:B------:R-:W-:Y:S02]  /*6610*/  UIADD3 UR4, UPT, UPT, UR48, 0x200, URZ ;  /* 0x0000020030047890 */ /* 0x000fe4000fffe0ff */
[----:B------:R-:W-:Y:S01]  /*6620*/  UIADD3 UR6, UP0, UPT, UR52, 0x680, URZ ;  /* 0x0000068034067890 */ /* 0x000fe2000ff1e0ff */
[----:B------:R-:W-:Y:S03]  /*6630*/  UMOV UR43, UR36 ;  /* 0x00000024002b7c82 */ /* 0x000fe60008000000 */
[----:B------:R-:W-:Y:S01]  /*6640*/  MOV R69, UR4 ;  /* 0x0000000400457c02 */ /* 0x000fe20008000f00 */
[----:B------:R-:W-:Y:S03]  /*6650*/  UIADD3.X UR7, UPT, UPT, URZ, UR53, URZ, UP0, !UPT ;  /* 0x00000035ff077290 */ /* 0x000fe600087fe4ff */
[----:B------:R-:W-:Y:S11]  /*6660*/  R2UR UR40, R69 ;  /* 0x00000000452872ca */ /* 0x000ff600000e0000 */
[----:B------:R-:W-:Y:S02]  /*6670*/  @!UPT UIADD3 URZ, UPT, UPT, URZ, URZ, URZ ;  /* 0x000000fffffff290 */ /* 0x000fe4000fffe0ff */
[----:B------:R2:W-:Y:S01]  /*6680*/  UTMASTG.3D [UR40], [UR6] ;  /* 0x00000028060073b5 */ /* 0x0005e20008010000 */
[----:B------:R0:W-:Y:S01]  /*6690*/  UTMACMDFLUSH ;  /* 0x00000000000079b7 */ /* 0x0001e20000000000 */
[----:B--2---:R-:W-:Y:S04]  /*66a0*/  DEPBAR.LE SB0, 0x1 ;  /* 0x000080400000791a */ /* 0x004fe80000000000 */
.L_x_102:
[----:B------:R-:W-:Y:S05]  /*66b0*/  BSYNC.RECONVERGENT B0 ;  /* 0x0000000000007941 */ /* 0x000fea0003800200 */
.L_x_101:
[----:B------:R-:W-:Y:S01]  /*66c0*/  BAR.SYNC.DEFER_BLOCKING 0x1, 0x80 ;  /* 0x0042000000007b1d */ /* 0x000fe20000010000 */
[----:B------:R-:W-:Y:S01]  /*66d0*/  ISETP.NE.AND P1, PT, R82, RZ, PT ;  /* 0x000000ff5200720c */ /* 0x000fe20003f25270 */
[----:B------:R-:W-:Y:S01]  /*66e0*/  UISETP.NE.AND UP0, UPT, UR49, URZ, UPT ;  /* 0x000000ff3100728c */ /* 0x000fe2000bf05270 */
[----:B------:R-:W-:Y:S11]  /*66f0*/  LEA R2, R84, UR48, 0x3 ;  /* 0x0000003054027c11 */ /* 0x000ff6000f8e18ff */
[----:B------:R-:W-:Y:S01]  /*6700*/  @P1 SHF.L.U32 R3, RZ, 0x1f, RZ ;  /* 0x0000001fff031819 */ /* 0x000fe200000006ff */
[----:B------:R-:W-:Y:S06]  /*6710*/  BRA.U !UP0, `(.L_x_103) ;  /* 0x0000000108247547 */ /* 0x000fec000b800000 */
[----:B-1----:R-:W-:Y:S01]  /*6720*/  IMAD.U32 R4, RZ, RZ, UR51 ;  /* 0x00000033ff047e24 */ /* 0x002fe2000f8e00ff */
[----:B------:R-:W-:Y:S01]  /*6730*/  MOV R0, UR37 ;  /* 0x0000002500007c02 */ /* 0x000fe20008000f00 */
[----:B------:R-:W-:Y:S03]  /*6740*/  UIADD3 UR51, UPT, UPT, UR51, 0x1, URZ ;  /* 0x0000000133337890 */ /* 0x000fe6000fffe0ff */
[----:B------:R-:W-:Y:S01]  /*6750*/  @P1 LEA R4, R4, UR48, 0x3 ;  /* 0x0000003004041c11 */ /* 0x000fe2000f8e18ff */
[----:B------:R-:W-:Y:S04]  /*6760*/  UISETP.NE.AND UP0, UPT, UR51, 0x4, UPT ;  /* 0x000000043300788c */ /* 0x000fe8000bf05270 */
[----:B------:R-:W-:Y:S01]  /*6770*/  @P1 VIADD R4, R4, 0x50 ;  /* 0x0000005004041836 */ /* 0x000fe20000000000 */
[----:B------:R-:W-:Y:S04]  /*6780*/  USEL UR51, UR51, URZ, UP0 ;  /* 0x000000ff33337287 */ /* 0x000fe80008000000 */
[----:B------:R-:W-:Y:S04]  /*6790*/  @P1 PRMT R0, R0, 0x654, R4 ;  /* 0x0000065400001816 */ /* 0x000fe80000000004 */
[----:B------:R2:W-:Y:S04]  /*67a0*/  @P1 SYNCS.ARRIVE.TRANS64.RED.A1T0 RZ, [R0+URZ], RZ ;  /* 0x000000ff00ff19a7 */ /* 0x0005e800081004ff */
.L_x_103:
[----:B------:R-:W4:Y:S01]  /*67b0*/  @P1 SYNCS.PHASECHK.TRANS64.TRYWAIT P0, [R2+URZ+0x30], R3 ;  /* 0x00003003020015a7 */ /* 0x000f2200080011ff */
[----:B------:R-:W-:Y:S01]  /*67c0*/  BSSY B1, `(.L_x_104) ;  /* 0x0000016000017945 */ /* 0x000fe20003800000 */
[----:B----4-:R-:W-:Y:S03]  /*67d0*/  @P1 SEL R85, RZ, 0x1, !P0 ;  /* 0x00000001ff551807 */ /* 0x010fe60004000000 */
[----:B------:R-:W-:Y:S05]  /*67e0*/  @!P1 BRA `(.L_x_105) ;  /* 0x00000000004c9947 */ /* 0x000fea0003800000 */
[----:B------:R-:W-:Y:S01]  /*67f0*/  ISETP.NE.AND P0, PT, R85, RZ, PT ;  /* 0x000000ff5500720c */ /* 0x000fe20003f05270 */
[----:B------:R-:W-:Y:S01]  /*6800*/  BSSY B0, `(.L_x_106) ;  /* 0x000000b000007945 */ /* 0x000fe20003800000 */
[----:B------:R-:W-:Y:S11]  /*6810*/  ISETP.NE.AND P1, PT, R86, RZ, PT ;  /* 0x000000ff5600720c */ /* 0x000ff60003f25270 */
[----:B------:R-:W-:Y:S02]  /*6820*/  @!UPT UIADD3 URZ, UPT, UPT, URZ, URZ, URZ ;  /* 0x000000fffffff290 */ /* 0x000fe4000fffe0ff */
[C---:B-1----:R-:W-:Y:S01]  /*6830*/  @P1 IMAD R6, R84.reuse, 0x2000, R75 ;  /* 0x0000200054061824 */ /* 0x042fe200078e024b */
[C---:B------:R-:W-:Y:S01]  /*6840*/  @P1 LEA R4, R84.reuse, R73, 0xd ;  /* 0x0000004954041211 */ /* 0x040fe200078e68ff */
[C---:B------:R-:W-:Y:S02]  /*6850*/  @P1 IMAD R5, R84.reuse, 0x2000, R74 ;  /* 0x0000200054051824 */ /* 0x040fe400078e024a */
[----:B------:R-:W-:Y:S01]  /*6860*/  @P1 IMAD R3, R84, 0x2000, R81 ;  /* 0x0000200054031824 */ /* 0x000fe200078e0251 */
[----:B------:R-:W-:Y:S06]  /*6870*/  @P0 BRA `(.L_x_107) ;  /* 0x00000000000c0947 */ /* 0x000fec0003800000 */
[----:B--2---:R-:W-:Y:S04]  /*6880*/  SHF.L.U32 R0, RZ, 0x1f, RZ ;  /* 0x0000001fff007819 */ /* 0x004fe800000006ff */
[----:B------:R-:W1:Y:S02]  /*6890*/  SYNCS.PHASECHK.TRANS64.TRYWAIT P0, [R2+URZ+0x30], R0 ;  /* 0x00003000020075a7 */ /* 0x000e6400080011ff */
[----:B-1----:R-:W-:Y:S05]  /*68a0*/  @!P0 BRA `(.L_x_108) ;  /* 0x0000004000988947 */ /* 0x002fea0003800000 */
.L_x_107:
[----:B------:R-:W-:Y:S05]  /*68b0*/  BSYNC B0 ;  /* 0x0000000000007941 */ /* 0x000fea0003800000 */
.L_x_106:
[----:B------:R-:W-:Y:S02]  /*68c0*/  ISETP.NE.AND P0, PT, R86, RZ, PT ;  /* 0x000000ff5600720c */ /* 0x000fe40003f05270 */
[----:B------:R-:W-:Y:S11]  /*68d0*/  IADD3 R84, PT, PT, R84, 0x1, RZ ;  /* 0x0000000154547810 */ /* 0x000ff60007ffe0ff */
[----:B------:R4:W1:Y:S04]  /*68e0*/  @P0 LDS.128 R40, [R6] ;  /* 0x0000000006280984 */ /* 0x0008680000000c00 */
[----:B------:R4:W1:Y:S04]  /*68f0*/  @P0 LDS.128 R44, [R5+0x10] ;  /* 0x00001000052c0984 */ /* 0x0008680000000c00 */
[----:B------:R4:W1:Y:S04]  /*6900*/  @P0 LDS.128 R48, [R4+0x20] ;  /* 0x0000200004300984 */ /* 0x0008680000000c00 */
[----:B------:R4:W1:Y:S02]  /*6910*/  @P0 LDS.128 R52, [R3+0x30] ;  /* 0x0000300003340984 */ /* 0x0008640000000c00 */
.L_x_105:
[----:B------:R-:W-:Y:S05]  /*6920*/  BSYNC B1 ;  /* 0x0000000000017941 */ /* 0x000fea0003800000 */
.L_x_104:
[----:B-12---:R-:W-:Y:S05]  /*6930*/  VIADD R0, R34, 0x10 ;  /* 0x0000001022007836 */ /* 0x006fea0000000000 */
[----:B------:R-:W-:Y:S04]  /*6940*/  SHF.R.U32.HI R0, RZ, 0x15, R0 ;  /* 0x00000015ff007819 */ /* 0x000fe80000011600 */
[----:B------:R-:W-:Y:S11]  /*6950*/  LOP3.LUT P0, RZ, R0, 0x3, R68, 0x48, !PT ;  /* 0x0000000300ff7812 */ /* 0x000ff60007804844 */
[----:B------:R-:W-:Y:S02]  /*6960*/  @!UPT UIADD3 URZ, UPT, UPT, URZ, URZ, URZ ;  /* 0x000000fffffff290 */ /* 0x000fe4000fffe0ff */
[----:B------:R-:W-:Y:S05]  /*6970*/  @!P0 BRA `(.L_x_109) ;  /* 0x0000000000408947 */ /* 0x000fea0003800000 */
[----:B------:R-:W1:Y:S01]  /*6980*/  LDCU.64 UR8, c[0x4][0x70] ;  /* 0x01000e00ff0877ac */ /* 0x000e620008000a00 */
[----:B----4-:R-:W-:Y:S01]  /*6990*/  MOV R3, 0x0 ;  /* 0x0000000000037802 */ /* 0x010fe20000000f00 */
[----:B------:R-:W-:Y:S02]  /*69a0*/  HFMA2 R12, -RZ, RZ, 0, 5.9604644775390625e-08 ;  /* 0x00000001ff0c7431 */ /* 0x000fe400000001ff */
[----:B------:R-:W-:Y:S02]  /*69b0*/  IMAD.MOV.U32 R8, RZ, RZ, 0x192 ;  /* 0x00000192ff087424 */ /* 0x000fe400078e00ff */
[----:B------:R-:W-:Y:S01]  /*69c0*/  IMAD.MOV.U32 R13, RZ, RZ, RZ ;  /* 0x000000ffff0d7224 */ /* 0x000fe200078e00ff */
[----:B------:R-:W2:Y:S01]  /*69d0*/  LDCU.64 UR6, c[0x4][0x78] ;  /* 0x01000f00ff0677ac */ /* 0x000ea20008000a00 */
[----:B------:R-:W4:Y:S01]  /*69e0*/  LDC.64 R2, c[0x4][R3] ;  /* 0x0100000003027b82 */ /* 0x000f220000000a00 */
[----:B------:R-:W5:Y:S01]  /*69f0*/  LDCU.64 UR4, c[0x4][0x10] ;  /* 0x01000200ff0477ac */ /* 0x000f620008000a00 */
[----:B-1----:R-:W-:Y:S01]  /*6a00*/  MOV R5, UR9 ;  /* 0x0000000900057c02 */ /* 0x002fe20008000f00 */
[----:B------:R-:W-:Y:S01]  /*6a10*/  IMAD.U32 R4, RZ, RZ, UR8 ;  /* 0x00000008ff047e24 */ /* 0x000fe2000f8e00ff */
[----:B--2---:R-:W-:Y:S01]  /*6a20*/  MOV R7, UR7 ;  /* 0x0000000700077c02 */ /* 0x004fe20008000f00 */
[----:B------:R-:W-:Y:S01]  /*6a30*/  IMAD.U32 R6, RZ, RZ, UR6 ;  /* 0x00000006ff067e24 */ /* 0x000fe2000f8e00ff */
[----:B-----5:R-:W-:Y:S01]  /*6a40*/  MOV R11, UR5 ;  /* 0x00000005000b7c02 */ /* 0x020fe20008000f00 */
[----:B------:R-:W-:Y:S02]  /*6a50*/  IMAD.U32 R10, RZ, RZ, UR4 ;  /* 0x00000004ff0a7e24 */ /* 0x000fe4000f8e00ff */
[----:B------:R-:W-:Y:S07]  /*6a60*/  LEPC R20, `(.L_x_109) ;  /* 0x000000001014794e */ /* 0x000fee0000000000 */
[----:B---34-:R-:W-:Y:S05]  /*6a70*/  CALL.ABS.NOINC R2 ;  /* 0x0000000002007343 */ /* 0x018fea0003c00000 */
.L_x_109:
[----:B------:R-:W-:Y:S05]  /*6a80*/  WARPSYNC.ALL ;  /* 0x0000000000007948 */ /* 0x000fea0003800000 */
[----:B------:R-:W-:Y:S01]  /*6a90*/  R2UR UR4, R34 ;  /* 0x00000000220472ca */ /* 0x000fe200000e0000 */
[----:B------:R-:W-:Y:S01]  /*6aa0*/  BSSY.RECONVERGENT B0, `(.L_x_110) ;  /* 0x0000040000007945 */ /* 0x000fe20003800200 */
[----:B------:R-:W-:Y:S02]  /*6ab0*/  ISETP.NE.AND P6, PT, R82, RZ, PT ;  /* 0x000000ff5200720c */ /* 0x000fe40003fc5270 */
[----:B------:R-:W-:Y:S02]  /*6ac0*/  ISETP.NE.AND P0, PT, R77, RZ, PT ;  /* 0x000000ff4d00720c */ /* 0x000fe40003f05270 */
[----:B------:R-:W-:Y:S07]  /*6ad0*/  MOV R20, UR51 ;  /* 0x0000003300147c02 */ /* 0x000fee0008000f00 */
[----:B----4-:R-:W1:Y:S02]  /*6ae0*/  LDTM.x16 R4, tmem[UR4+0x10] ;  /* 0x00001004000479ee */ /* 0x010e640008240000 */
[----:B------:R-:W-:Y:S01]  /*6af0*/  @P6 LEA R20, R20, UR48, 0x3 ;  /* 0x0000003014146c11 */ /* 0x000fe2000f8e18ff */
[C---:B-1----:R-:W-:Y:S01]  /*6b00*/  FMUL R0, R33.reuse, R4 ;  /* 0x0000000421007220 */ /* 0x042fe20000400000 */
        /* <DEDUP_REMOVED lines=33> */
[----:B------:R-:W-:Y:S01]  /*6d20*/  FFMA R15, R35, R55, R19 ;  /* 0x00000037230f7223 */ /* 0x000fe20000000013 */
[----:B------:R-:W-:Y:S02]  /*6d30*/  MOV R16, UR37 ;  /* 0x0000002500107c02 */ /* 0x000fe40008000f00 */
[----:B------:R-:W-:Y:S02]  /*6d40*/  @P6 IADD3 R17, PT, PT, R20, 0x50, RZ ;  /* 0x0000005014116810 */ /* 0x000fe40007ffe0ff */
[----:B------:R1:W-:Y:S01]  /*6d50*/  STS.128 [R81+0x2030], R12 ;  /* 0x0020300c51007388 */ /* 0x0003e20000000c00 */
[----:B------:R-:W-:Y:S02]  /*6d60*/  LEA R0, R84, UR48, 0x3 ;  /* 0x0000003054007c11 */ /* 0x000fe4000f8e18ff */
[----:B------:R-:W-:Y:S01]  /*6d70*/  @P6 PRMT R16, R16, 0x654, R17 ;  /* 0x0000065410106816 */ /* 0x000fe20000000011 */
[----:B------:R-:W-:Y:S01]  /*6d80*/  @!PT LDS RZ, [RZ] ;  /* 0x00000000fffff984 */ /* 0x000fe20000000800 */
[----:B------:R-:W-:Y:S01]  /*6d90*/  @!PT LDS RZ, [RZ] ;  /* 0x00000000fffff984 */ /* 0x000fe20000000800 */
[----:B------:R-:W-:Y:S01]  /*6da0*/  @!PT LDS RZ, [RZ] ;  /* 0x00000000fffff984 */ /* 0x000fe20000000800 */
[----:B------:R-:W-:Y:S01]  /*6db0*/  @!PT LDS RZ, [RZ] ;  /* 0x00000000fffff984 */ /* 0x000fe20000000800 */
[----:B------:R2:W-:Y:S06]  /*6dc0*/  MEMBAR.ALL.CTA ;  /* 0x0000000000007992 */ /* 0x0005ec0000008000 */
[----:B--2---:R-:W2:Y:S01]  /*6dd0*/  FENCE.VIEW.ASYNC.S ;  /* 0x00000000000073c6 */ /* 0x004ea20000000000 */
[----:B------:R-:W-:Y:S01]  /*6de0*/  @P6 SHF.L.U32 R2, RZ, 0x1f, RZ ;  /* 0x0000001fff026819 */ /* 0x000fe200000006ff */
[----:B--2---:R-:W-:Y:S06]  /*6df0*/  BAR.SYNC.DEFER_BLOCKING 0x1, 0x80 ;  /* 0x0042000000007b1d */ /* 0x004fec0000010000 */
[----:B------:R-:W-:Y:S05]  /*6e00*/  @P0 BRA `(.L_x_111) ;  /* 0x0000000000240947 */ /* 0x000fea0003800000 */
[----:B------:R-:W-:Y:S02]  /*6e10*/  UIADD3 UR8, UP0, UPT, UR52, 0x680, URZ ;  /* 0x0000068034087890 */ /* 0x000fe4000ff1e0ff */
[----:B------:R-:W-:Y:S02]  /*6e20*/  UIADD3 UR5, UPT, UPT, UR41, 0x10, URZ ;  /* 0x0000001029057890 */ /* 0x000fe4000fffe0ff */
[----:B------:R-:W-:Y:S02]  /*6e30*/  UIADD3 UR4, UPT, UPT, UR48, 0x2200, URZ ;  /* 0x0000220030047890 */ /* 0x000fe4000fffe0ff */
[----:B------:R-:W-:Y:S01]  /*6e40*/  UIADD3.X UR9, UPT, UPT, URZ, UR53, URZ, UP0, !UPT ;  /* 0x00000035ff097290 */ /* 0x000fe200087fe4ff */
[----:B------:R-:W-:Y:S01]  /*6e50*/  UMOV UR6, UR42 ;  /* 0x0000002a00067c82 */ /* 0x000fe20008000000 */
[----:B------:R-:W-:Y:S07]  /*6e60*/  UMOV UR7, UR36 ;  /* 0x0000002400077c82 */ /* 0x000fee0008000000 */
[----:B------:R2:W-:Y:S01]  /*6e70*/  UTMASTG.3D [UR4], [UR8] ;  /* 0x00000004080073b5 */ /* 0x0005e20008010000 */
[----:B------:R0:W-:Y:S01]  /*6e80*/  UTMACMDFLUSH ;  /* 0x00000000000079b7 */ /* 0x0001e20000000000 */
[----:B--2---:R-:W-:Y:S04]  /*6e90*/  DEPBAR.LE SB0, 0x1 ;  /* 0x000080400000791a */ /* 0x004fe80000000000 */
.L_x_111:
[----:B------:R-:W-:Y:S05]  /*6ea0*/  BSYNC.RECONVERGENT B0 ;  /* 0x0000000000007941 */ /* 0x000fea0003800200 */
.L_x_110:
[----:B------:R-:W-:Y:S01]  /*6eb0*/  BAR.SYNC.DEFER_BLOCKING 0x1, 0x80 ;  /* 0x0042000000007b1d */ /* 0x000fe20000010000 */
[----:B------:R-:W-:Y:S04]  /*6ec0*/  UIADD3 UR40, UPT, UPT, UR51, 0x1, URZ ;  /* 0x0000000133287890 */ /* 0x000fe8000fffe0ff */
[----:B------:R-:W-:Y:S04]  /*6ed0*/  UISETP.NE.AND UP0, UPT, UR40, 0x4, UPT ;  /* 0x000000042800788c */ /* 0x000fe8000bf05270 */
[----:B------:R-:W-:Y:S01]  /*6ee0*/  USEL UR40, UR40, URZ, UP0 ;  /* 0x000000ff28287287 */ /* 0x000fe20008000000 */
[----:B------:R2:W-:Y:S01]  /*6ef0*/  @P6 SYNCS.ARRIVE.TRANS64.RED.A1T0 RZ, [R16+URZ], RZ ;  /* 0x000000ff10ff69a7 */ /* 0x0005e200081004ff */
[----:B------:R-:W-:Y:S01]  /*6f00*/  BSSY B1, `(.L_x_112) ;  /* 0x0000017000017945 */ /* 0x000fe20003800000 */
[----:B------:R-:W4:Y:S02]  /*6f10*/  @P6 SYNCS.PHASECHK.TRANS64.TRYWAIT P0, [R0+URZ+0x30], R2 ;  /* 0x00003002000065a7 */ /* 0x000f2400080011ff */
[----:B----4-:R-:W-:Y:S01]  /*6f20*/  @P6 SEL R85, RZ, 0x1, !P0 ;  /* 0x00000001ff556807 */ /* 0x010fe20004000000 */
[----:B--2---:R-:W-:Y:S06]  /*6f30*/  @!P6 BRA `(.L_x_113) ;  /* 0x00000000004ce947 */ /* 0x004fec0003800000 */
        /* <DEDUP_REMOVED lines=9> */
[----:B------:R-:W-:Y:S04]  /*6fd0*/  SHF.L.U32 R6, RZ, 0x1f, RZ ;  /* 0x0000001fff067819 */ /* 0x000fe800000006ff */
[----:B------:R-:W1:Y:S02]  /*6fe0*/  SYNCS.PHASECHK.TRANS64.TRYWAIT P0, [R0+URZ+0x30], R6 ;  /* 0x00003006000075a7 */ /* 0x000e6400080011ff */
[----:B-1----:R-:W-:Y:S05]  /*6ff0*/  @!P0 BRA `(.L_x_116) ;  /* 0x0000003800d88947 */ /* 0x002fea0003800000 */
.L_x_115:
[----:B------:R-:W-:Y:S05]  /*7000*/  BSYNC B0 ;  /* 0x0000000000007941 */ /* 0x000fea0003800000 */
.L_x_114:
[----:B------:R-:W-:Y:S02]  /*7010*/  ISETP.NE.AND P0, PT, R86, RZ, PT ;  /* 0x000000ff5600720c */ /* 0x000fe40003f05270 */
[----:B------:R-:W-:Y:S11]  /*7020*/  IADD3 R84, PT, PT, R84, 0x1, RZ ;  /* 0x0000000154547810 */ /* 0x000ff60007ffe0ff */
[----:B------:R2:W4:Y:S04]  /*7030*/  @P0 LDS.128 R40, [R5] ;  /* 0x0000000005280984 */ /* 0x0005280000000c00 */
[----:B------:R2:W1:Y:S04]  /*7040*/  @P0 LDS.128 R44, [R4+0x10] ;  /* 0x00001000042c0984 */ /* 0x0004680000000c00 */
[----:B------:R2:W1:Y:S04]  /*7050*/  @P0 LDS.128 R48, [R3+0x20] ;  /* 0x0000200003300984 */ /* 0x0004680000000c00 */
[----:B------:R2:W1:Y:S02]  /*7060*/  @P0 LDS.128 R52, [R2+0x30] ;  /* 0x0000300002340984 */ /* 0x0004640000000c00 */
.L_x_113:
[----:B------:R-:W-:Y:S05]  /*7070*/  BSYNC B1 ;  /* 0x0000000000017941 */ /* 0x000fea0003800000 */
.L_x_112:
[----:B-1----:R-:W-:Y:S05]  /*7080*/  VIADD R0, R34, 0x20 ;  /* 0x0000002022007836 */ /* 0x002fea0000000000 */
[----:B------:R-:W-:Y:S04]  /*7090*/  SHF.R.U32.HI R0, RZ, 0x15, R0 ;  /* 0x00000015ff007819 */ /* 0x000fe80000011600 */
[----:B------:R-:W-:Y:S11]  /*70a0*/  LOP3.LUT P0, RZ, R0, 0x3, R68, 0x48, !PT ;  /* 0x0000000300ff7812 */ /* 0x000ff60007804844 */
[----:B------:R-:W-:Y:S02]  /*70b0*/  @!UPT UIADD3 URZ, UPT, UPT, URZ, URZ, URZ ;  /* 0x000000fffffff290 */ /* 0x000fe4000fffe0ff */
[----:B------:R-:W-:Y:S05]  /*70c0*/  @!P0 BRA `(.L_x_117) ;  /* 0x0000000000408947 */ /* 0x000fea0003800000 */
[----:B------:R-:W1:Y:S01]  /*70d0*/  LDCU.64 UR8, c[0x4][0x70] ;  /* 0x01000e00ff0877ac */ /* 0x000e620008000a00 */
[----:B--2---:R-:W-:Y:S01]  /*70e0*/  MOV R3, 0x0 ;  /* 0x0000000000037802 */ /* 0x004fe20000000f00 */
[----:B------:R-:W-:Y:S02]  /*70f0*/  HFMA2 R12, -RZ, RZ, 0, 5.9604644775390625e-08 ;  /* 0x00000001ff0c7431 */ /* 0x000fe400000001ff */
[----:B------:R-:W-:Y:S02]  /*7100*/  IMAD.MOV.U32 R8, RZ, RZ, 0x192 ;  /* 0x00000192ff087424 */ /* 0x000fe400078e00ff */
[----:B------:R-:W-:Y:S01]  /*7110*/  IMAD.MOV.U32 R13, RZ, RZ, RZ ;  /* 0x000000ffff0d7224 */ /* 0x000fe200078e00ff */
[----:B------:R-:W2:Y:S01]  /*7120*/  LDCU.64 UR6, c[0x4][0x78] ;  /* 0x01000f00ff0677ac */ /* 0x000ea20008000a00 */
[----:B------:R-:W3:Y:S01]  /*7130*/  LDC.64 R2, c[0x4][R3] ;  /* 0x0100000003027b82 */ /* 0x000ee20000000a00 */
        /* <DEDUP_REMOVED lines=9> */
.L_x_117:
[----:B------:R-:W-:Y:S05]  /*71d0*/  WARPSYNC.ALL ;  /* 0x0000000000007948 */ /* 0x000fea0003800000 */
[----:B------:R-:W-:Y:S01]  /*71e0*/  R2UR UR4, R34 ;  /* 0x00000000220472ca */ /* 0x000fe200000e0000 */
[----:B------:R-:W-:Y:S01]  /*71f0*/  BSSY.RECONVERGENT B0, `(.L_x_118) ;  /* 0x0000040000007945 */ /* 0x000fe20003800200 */
[----:B------:R-:W-:Y:S02]  /*7200*/  ISETP.NE.AND P6, PT, R82, RZ, PT ;  /* 0x000000ff5200720c */ /* 0x000fe40003fc5270 */
[----:B------:R-:W-:Y:S02]  /*7210*/  ISETP.NE.AND P0, PT, R77, RZ, PT ;  /* 0x000000ff4d00720c */ /* 0x000fe40003f05270 */
[----:B------:R-:W-:Y:S07]  /*7220*/  MOV R20, UR40 ;  /* 0x0000002800147c02 */ /* 0x000fee0008000f00 */
[----:B--2---:R-:W1:Y:S02]  /*7230*/  LDTM.x16 R4, tmem[UR4+0x20] ;  /* 0x00002004000479ee */ /* 0x004e640008240000 */
[----:B------:R-:W-:Y:S01]  /*7240*/  @P6 LEA R20, R20, UR48, 0x3 ;  /* 0x0000003014146c11 */ /* 0x000fe2000f8e18ff */
[C---:B-1----:R-:W-:Y:S01]  /*7250*/  FMUL R0, R33.reuse, R4 ;  /* 0x0000000421007220 */ /* 0x042fe20000400000 */
[C---:B------:R-:W-:Y:S01]  /*7260*/  FMUL R2, R33.reuse, R5 ;  /* 0x0000000521027220 */ /* 0x040fe20000400000 */
[C---:B------:R-:W-:Y:S01]  /*7270*/  FMUL R3, R33.reuse, R6 ;  /* 0x0000000621037220 */ /* 0x040fe20000400000 */
[----:B------:R-:W-:Y:S01]  /*7280*/  FMUL R7, R33, R7 ;  /* 0x0000000721077220 */ /* 0x000fe20000400000 */
[----:B----4-:R-:W-:Y:S01]  /*7290*/  FFMA R36, R35, R40, R0 ;  /* 0x0000002823247223 */ /* 0x010fe20000000000 */
        /* <DEDUP_REMOVED lines=53> */
.L_x_119:
[----:B------:R-:W-:Y:S05]  /*75f0*/  BSYNC.RECONVERGENT B0 ;  /* 0x0000000000007941 */ /* 0x000fea0003800200 */
.L_x_118:
[----:B------:R-:W-:Y:S01]  /*7600*/  BAR.SYNC.DEFER_BLOCKING 0x1, 0x80 ;  /* 0x0042000000007b1d */ /* 0x000fe20000010000 */
[----:B------:R-:W-:Y:S01]  /*7610*/  UIADD3 UR43, UPT, UPT, UR40, 0x1, URZ ;  /* 0x00000001282b7890 */ /* 0x000fe2000fffe0ff */
[----:B------:R-:W-:Y:S03]  /*7620*/  HFMA2 R87, -RZ, RZ, 0, 0 ;  /* 0x00000000ff577431 */ /* 0x000fe600000001ff */
        /* <DEDUP_REMOVED lines=19> */
.L_x_123:
[----:B------:R-:W-:Y:S05]  /*7760*/  BSYNC B0 ;  /* 0x0000000000007941 */ /* 0x000fea0003800000 */
.L_x_122:
[----:B------:R-:W-:Y:S01]  /*7770*/  ISETP.NE.AND P0, PT, R86, RZ, PT ;  /* 0x000000ff5600720c */ /* 0x000fe20003f05270 */
[----:B------:R-:W-:Y:S11]  /*7780*/  VIADD R84, R84, 0x1 ;  /* 0x0000000154547836 */ /* 0x000ff60000000000 */
[----:B------:R-:W-:Y:S01]  /*7790*/  @!UPT UIADD3 URZ, UPT, UPT, URZ, URZ, URZ ;  /* 0x000000fffffff290 */ /* 0x000fe2000fffe0ff */
[----:B------:R2:W4:Y:S04]  /*77a0*/  @P0 LDS.128 R40, [R5] ;  /* 0x0000000005280984 */ /* 0x0005280000000c00 */
[----:B------:R2:W1:Y:S04]  /*77b0*/  @P0 LDS.128 R44, [R4+0x10] ;  /* 0x00001000042c0984 */ /* 0x0004680000000c00 */
[----:B------:R2:W1:Y:S04]  /*77c0*/  @P0 LDS.128 R48, [R3+0x20] ;  /* 0x0000200003300984 */ /* 0x0004680000000c00 */
[----:B------:R2:W1:Y:S01]  /*77d0*/  @P0 LDS.128 R52, [R2+0x30] ;  /* 0x0000300002340984 */ /* 0x0004620000000c00 */
[C---:B------:R-:W-:Y:S04]  /*77e0*/  ISETP.NE.AND P0, PT, R84.reuse, 0x4, PT ;  /* 0x000000045400780c */ /* 0x040fe80003f05270 */
[----:B------:R-:W-:Y:S02]  /*77f0*/  SEL R84, R84, RZ, P0 ;  /* 0x000000ff54547207 */ /* 0x000fe40000000000 */
[----:B------:R-:W-:Y:S02]  /*7800*/  SEL R87, RZ, 0x1, P0 ;  /* 0x00000001ff577807 */ /* 0x000fe40000000000 */
.L_x_121:
[----:B------:R-:W-:Y:S05]  /*7810*/  BSYNC B1 ;  /* 0x0000000000017941 */ /* 0x000fea0003800000 */
.L_x_120:
        /* <DEDUP_REMOVED lines=21> */
.L_x_125:
        /* <DEDUP_REMOVED lines=54> */
[----:B------:R-:W-:Y:S01]  /*7cd0*/  @P6 SHF.L.U32 R2, R87, 0x1f, RZ ;  /* 0x0000001f57026819 */ /* 0x000fe200000006ff */
        /* <DEDUP_REMOVED lines=11> */
.L_x_127:
[----:B------:R-:W-:Y:S05]  /*7d90*/  BSYNC.RECONVERGENT B0 ;  /* 0x0000000000007941 */ /* 0x000fea0003800200 */
.L_x_126:
        /* <DEDUP_REMOVED lines=18> */
[----:B------:R-:W-:Y:S04]  /*7ec0*/  SHF.L.U32 R6, R87, 0x1f, RZ ;  /* 0x0000001f57067819 */ /* 0x000fe800000006ff */
[----:B------:R-:W1:Y:S02]  /*7ed0*/  SYNCS.PHASECHK.TRANS64.TRYWAIT P0, [R0+URZ+0x30], R6 ;  /* 0x00003006000075a7 */ /* 0x000e6400080011ff */
[----:B-1----:R-:W-:Y:S05]  /*7ee0*/  @!P0 BRA `(.L_x_132) ;  /* 0x0000002c00448947 */ /* 0x002fea0003800000 */
.L_x_131:
[----:B------:R-:W-:Y:S05]  /*7ef0*/  BSYNC B0 ;  /* 0x0000000000007941 */ /* 0x000fea0003800000 */
.L_x_130:
[----:B------:R-:W-:Y:S01]  /*7f00*/  ISETP.NE.AND P0, PT, R86, RZ, PT ;  /* 0x000000ff5600720c */ /* 0x000fe20003f05270 */
[----:B------:R-:W-:Y:S11]  /*7f10*/  VIADD R84, R84, 0x1 ;  /* 0x0000000154547836 */ /* 0x000ff60000000000 */
[----:B------:R-:W-:Y:S01]  /*7f20*/  @!UPT UIADD3 URZ, UPT, UPT, URZ, URZ, URZ ;  /* 0x000000fffffff290 */ /* 0x000fe2000fffe0ff */
[----:B------:R2:W4:Y:S04]  /*7f30*/  @P0 LDS.128 R40, [R5] ;  /* 0x0000000005280984 */ /* 0x0005280000000c00 */
[----:B------:R2:W2:Y:S04]  /*7f40*/  @P0 LDS.128 R44, [R4+0x10] ;  /* 0x00001000042c0984 */ /* 0x0004a80000000c00 */
[----:B------:R2:W2:Y:S04]  /*7f50*/  @P0 LDS.128 R48, [R3+0x20] ;  /* 0x0000200003300984 */ /* 0x0004a80000000c00 */
[----:B------:R2:W2:Y:S01]  /*7f60*/  @P0 LDS.128 R52, [R2+0x30] ;  /* 0x0000300002340984 */ /* 0x0004a20000000c00 */
[C---:B------:R-:W-:Y:S04]  /*7f70*/  ISETP.NE.AND P0, PT, R84.reuse, 0x4, PT ;  /* 0x000000045400780c */ /* 0x040fe80003f05270 */
[----:B-1----:R-:W-:Y:S02]  /*7f80*/  SEL R0, RZ, 0x1, P0 ;  /* 0x00000001ff007807 */ /* 0x002fe40000000000 */
[----:B------:R-:W-:Y:S02]  /*7f90*/  SEL R84, R84, RZ, P0 ;  /* 0x000000ff54547207 */ /* 0x000fe40000000000 */
[----:B------:R-:W-:Y:S02]  /*7fa0*/  LOP3.LUT R87, R87, R0, RZ, 0x3c, !PT ;  /* 0x0000000057577212 */ /* 0x000fe400078e3cff */
.L_x_129:
[----:B------:R-:W-:Y:S05]  /*7fb0*/  BSYNC B1 ;  /* 0x0000000000017941 */ /* 0x000fea0003800000 */
.L_x_128:
[----:B------:R-:W-:Y:S05]  /*7fc0*/  VIADD R0, R34, 0x40 ;  /* 0x0000004022007836 */ /* 0x000fea0000000000 */
[----:B------:R-:W-:Y:S04]  /*7fd0*/  SHF.R.U32.HI R0, RZ, 0x15, R0 ;  /* 0x00000015ff007819 */ /* 0x000fe80000011600 */
[----:B------:R-:W-:Y:S11]  /*7fe0*/  LOP3.LUT P0, RZ, R0, 0x3, R68, 0x48, !PT ;  /* 0x0000000300ff7812 */ /* 0x000ff60007804844 */
[----:B------:R-:W-:Y:S02]  /*7ff0*/  @!UPT UIADD3 URZ, UPT, UPT, URZ, URZ, URZ ;  /* 0x000000fffffff290 */ /* 0x000fe4000fffe0ff */
[----:B------:R-:W-:Y:S05]  /*8000*/  @!P0 BRA `(.L_x_133) ;  /* 0x0000000000408947 */ /* 0x000fea0003800000 */
[----:B------:R-:W5:Y:S01]  /*8010*/  LDCU.64 UR8, c[0x4][0x70] ;  /* 0x01000e00ff0877ac */ /* 0x000f620008000a00 */
[----:B--2---:R-:W-:Y:S01]  /*8020*/  MOV R3, 0x0 ;  /* 0x0000000000037802 */ /* 0x004fe20000000f00 */
[----:B-1----:R-:W-:Y:S02]  /*8030*/  HFMA2 R12, -RZ, RZ, 0, 5.9604644775390625e-08 ;  /* 0x00000001ff0c7431 */ /* 0x002fe400000001ff */
[----:B------:R-:W-:Y:S02]  /*8040*/  IMAD.MOV.U32 R8, RZ, RZ, 0x192 ;  /* 0x00000192ff087424 */ /* 0x000fe400078e00ff */
[----:B------:R-:W-:Y:S01]  /*8050*/  IMAD.MOV.U32 R13, RZ, RZ, RZ ;  /* 0x000000ffff0d7224 */ /* 0x000fe200078e00ff */
[----:B------:R-:W1:Y:S01]  /*8060*/  LDCU.64 UR6, c[0x4][0x78] ;  /* 0x01000f00ff0677ac */ /* 0x000e620008000a00 */
[----:B------:R-:W2:Y:S01]  /*8070*/  LDC.64 R2, c[0x4][R3] ;  /* 0x0100000003027b82 */ /* 0x000ea20000000a00 */
[----:B------:R-:W3:Y:S01]  /*8080*/  LDCU.64 UR4, c[0x4][0x10] ;  /* 0x01000200ff0477ac */ /* 0x000ee20008000a00 */
[----:B-----5:R-:W-:Y:S01]  /*8090*/  MOV R5, UR9 ;  /* 0x0000000900057c02 */ /* 0x020fe20008000f00 */
[----:B------:R-:W-:Y:S01]  /*80a0*/  IMAD.U32 R4, RZ, RZ, UR8 ;  /* 0x00000008ff047e24 */ /* 0x000fe2000f8e00ff */
[----:B-1----:R-:W-:Y:S01]  /*80b0*/  MOV R7, UR7 ;  /* 0x0000000700077c02 */ /* 0x002fe20008000f00 */
[----:B------:R-:W-:Y:S01]  /*80c0*/  IMAD.U32 R6, RZ, RZ, UR6 ;  /* 0x00000006ff067e24 */ /* 0x000fe2000f8e00ff */
[----:B---3--:R-:W-:Y:S01]  /*80d0*/  MOV R11, UR5 ;  /* 0x00000005000b7c02 */ /* 0x008fe20008000f00 */
[----:B------:R-:W-:Y:S02]  /*80e0*/  IMAD.U32 R10, RZ, RZ, UR4 ;  /* 0x00000004ff0a7e24 */ /* 0x000fe4000f8e00ff */
[----:B------:R-:W-:Y:S07]  /*80f0*/  LEPC R20, `(.L_x_133) ;  /* 0x000000001014794e */ /* 0x000fee0000000000 */
[----:B--2-4-:R-:W-:Y:S05]  /*8100*/  CALL.ABS.NOINC R2 ;  /* 0x0000000002007343 */ /* 0x014fea0003c00000 */
.L_x_133:
[----:B------:R-:W-:Y:S05]  /*8110*/  WARPSYNC.ALL ;  /* 0x0000000000007948 */ /* 0x000fea0003800000 */
[----:B------:R-:W-:Y:S01]  /*8120*/  R2UR UR4, R34 ;  /* 0x00000000220472ca */ /* 0x000fe200000e0000 */
[----:B------:R-:W-:Y:S01]  /*8130*/  BSSY.RECONVERGENT B0, `(.L_x_134) ;  /* 0x0000043000007945 */ /* 0x000fe20003800200 */
[----:B------:R-:W-:Y:S02]  /*8140*/  ISETP.NE.AND P6, PT, R82, RZ, PT ;  /* 0x000000ff5200720c */ /* 0x000fe40003fc5270 */
[----:B------:R-:W-:Y:S02]  /*8150*/  ISETP.NE.AND P0, PT, R77, RZ, PT ;  /* 0x000000ff4d00720c */ /* 0x000fe40003f05270 */
[----:B------:R-:W-:Y:S07]  /*8160*/  MOV R20, UR40 ;  /* 0x0000002800147c02 */ /* 0x000fee0008000f00 */
[----:B-12---:R-:W1:Y:S02]  /*8170*/  LDTM.x16 R4, tmem[UR4+0x40] ;  /* 0x00004004000479ee */ /* 0x006e640008240000 */
        /* <DEDUP_REMOVED lines=50> */
[----:B------:R-:W-:Y:S02]  /*84a0*/  UIADD3 UR10, UPT, UPT, UR48, 0x200, URZ ;  /* 0x00000200300a7890 */ /* 0x000fe4000fffe0ff */
[----:B------:R-:W-:Y:S02]  /*84b0*/  UIADD3 UR8, UP0, UPT, UR52, 0x680, URZ ;  /* 0x0000068034087890 */ /* 0x000fe4000ff1e0ff */
[----:B------:R-:W-:Y:S02]  /*84c0*/  UIADD3 UR5, UPT, UPT, UR41, 0x40, URZ ;  /* 0x0000004029057890 */ /* 0x000fe4000fffe0ff */
[----:B------:R-:W-:Y:S01]  /*84d0*/  MOV R69, UR10 ;  /* 0x0000000a00457c02 */ /* 0x000fe20008000f00 */
[----:B------:R-:W-:Y:S01]  /*84e0*/  UIADD3.X UR9, UPT, UPT, URZ, UR53, URZ, UP0, !UPT ;  /* 0x00000035ff097290 */ /* 0x000fe200087fe4ff */
[----:B------:R-:W-:Y:S02]  /*84f0*/  UMOV UR6, UR42 ;  /* 0x0000002a00067c82 */ /* 0x000fe40008000000 */
[----:B------:R-:W-:Y:S01]  /*8500*/  R2UR UR4, R69 ;  /* 0x00000000450472ca */ /* 0x000fe200000e0000 */
[----:B------:R-:W-:Y:S11]  /*8510*/  UMOV UR7, UR36 ;  /* 0x0000002400077c82 */ /* 0x000ff60008000000 */
[----:B------:R-:W-:Y:S01]  /*8520*/  @!UPT UIADD3 URZ, UPT, UPT, URZ, URZ, URZ ;  /* 0x000000fffffff290 */ /* 0x000fe2000fffe0ff */
[----:B------:R2:W-:Y:S01]  /*8530*/  UTMASTG.3D [UR4], [UR8] ;  /* 0x00000004080073b5 */ /* 0x0005e20008010000 */
[----:B------:R0:W-:Y:S01]  /*8540*/  UTMACMDFLUSH ;  /* 0x00000000000079b7 */ /* 0x0001e20000000000 */
[----:B--2---:R-:W-:Y:S04]  /*8550*/  DEPBAR.LE SB0, 0x1 ;  /* 0x000080400000791a */ /* 0x004fe80000000000 */
.L_x_135:
[----:B------:R-:W-:Y:S05]  /*8560*/  BSYNC.RECONVERGENT B0 ;  /* 0x0000000000007941 */ /* 0x000fea0003800200 */
.L_x_134:
        /* <DEDUP_REMOVED lines=21> */
.L_x_139:
[----:B------:R-:W-:Y:S05]  /*86c0*/  BSYNC B0 ;  /* 0x0000000000007941 */ /* 0x000fea0003800000 */
.L_x_138:
        /* <DEDUP_REMOVED lines=11> */
.L_x_137:
[----:B------:R-:W-:Y:S05]  /*8780*/  BSYNC B1 ;  /* 0x0000000000017941 */ /* 0x000fea0003800000 */
.L_x_136:
        /* <DEDUP_REMOVED lines=21> */
.L_x_141:
        /* <DEDUP_REMOVED lines=66> */
.L_x_143:
[----:B------:R-:W-:Y:S05]  /*8d00*/  BSYNC.RECONVERGENT B0 ;  /* 0x0000000000007941 */ /* 0x000fea0003800200 */
.L_x_142:
        /* <DEDUP_REMOVED lines=21> */
.L_x_147:
[----:B------:R-:W-:Y:S05]  /*8e60*/  BSYNC B0 ;  /* 0x0000000000007941 */ /* 0x000fea0003800000 */
.L_x_146:
        /* <DEDUP_REMOVED lines=11> */
.L_x_145:
[----:B------:R-:W-:Y:S05]  /*8f20*/  BSYNC B1 ;  /* 0x0000000000017941 */ /* 0x000fea0003800000 */
.L_x_144:
        /* <DEDUP_REMOVED lines=21> */
.L_x_149:
        /* <DEDUP_REMOVED lines=66> */
.L_x_151:
[----:B------:R-:W-:Y:S05]  /*94a0*/  BSYNC.RECONVERGENT B0 ;  /* 0x0000000000007941 */ /* 0x000fea0003800200 */
.L_x_150:
        /* <DEDUP_REMOVED lines=21> */
.L_x_155:
[----:B------:R-:W-:Y:S05]  /*9600*/  BSYNC B0 ;  /* 0x0000000000007941 */ /* 0x000fea0003800000 */
.L_x_154:
[----:B------:R-:W-:Y:S11]  /*9610*/  ISETP.NE.AND P0, PT, R86, RZ, PT ;  /* 0x000000ff5600720c */ /* 0x000ff60003f05270 */
[----:B------:R-:W-:Y:S02]  /*9620*/  @!UPT UIADD3 URZ, UPT, UPT, URZ, URZ, URZ ;  /* 0x000000fffffff290 */ /* 0x000fe4000fffe0ff */
[----:B------:R2:W4:Y:S04]  /*9630*/  @P0 LDS.128 R40, [R4] ;  /* 0x0000000004280984 */ /* 0x0005280000000c00 */
[----:B------:R2:W1:Y:S04]  /*9640*/  @P0 LDS.128 R44, [R3+0x10] ;  /* 0x00001000032c0984 */ /* 0x0004680000000c00 */
[----:B------:R2:W1:Y:S04]  /*9650*/  @P0 LDS.128 R48, [R2+0x20] ;  /* 0x0000200002300984 */ /* 0x0004680000000c00 */
[----:B------:R2:W1:Y:S02]  /*9660*/  @P0 LDS.128 R52, [R84+0x30] ;  /* 0x0000300054340984 */ /* 0x0004640000000c00 */
.L_x_153:
[----:B------:R-:W-:Y:S05]  /*9670*/  BSYNC B1 ;  /* 0x0000000000017941 */ /* 0x000fea0003800000 */
.L_x_152:
        /* <DEDUP_REMOVED lines=21> */
.L_x_157:
[----:B------:R-:W-:Y:S01]  /*97d0*/  ISETP.NE.AND P0, PT, R77, RZ, PT ;  /* 0x000000ff4d00720c */ /* 0x000fe20003f05270 */
[----:B------:R-:W-:Y:S05]  /*97e0*/  WARPSYNC.ALL ;  /* 0x0000000000007948 */ /* 0x000fea0003800000 */
[----:B------:R-:W-:Y:S01]  /*97f0*/  R2UR UR4, R34 ;  /* 0x00000000220472ca */ /* 0x000fe200000e0000 */
[----:B------:R-:W-:Y:S01]  /*9800*/  BSSY.RECONVERGENT B0, `(.L_x_158) ;  /* 0x000003c000007945 */ /* 0x000fe20003800200 */
[----:B------:R-:W-:Y:S11]  /*9810*/  R2UR UR5, R83 ;  /* 0x00000000530572ca */ /* 0x000ff600000e0000 */
[----:B--2---:R-:W1:Y:S01]  /*9820*/  LDTM.x16 R4, tmem[UR4+0x70] ;  /* 0x00007004000479ee */ /* 0x004e620008240000 */
[----:B------:R-:W-:Y:S01]  /*9830*/  NOP ;  /* 0x0000000000007918 */ /* 0x000fe20000000000 */
[----:B------:R-:W-:Y:S04]  /*9840*/  UIADD3 UR5, UPT, UPT, UR5, 0xc0, URZ ;  /* 0x000000c005057890 */ /* 0x000fe8000fffe0ff */
[----:B------:R-:W-:Y:S09]  /*9850*/  UPRMT UR5, UR37, 0x654, UR5 ;  /* 0x0000065425057896 */ /* 0x000ff20008000005 */
[----:B-1----:R-:W-:Y:S01]  /*9860*/  SYNCS.ARRIVE.TRANS64.RED.A1T0 RZ, [UR5], RZ ;  /* 0x000000ffffff79a7 */ /* 0x002fe20008100405 */
[C---:B------:R-:W-:Y:S01]  /*9870*/  FMUL R0, R33.reuse, R4 ;  /* 0x0000000421007220 */ /* 0x040fe20000400000 */
        /* <DEDUP_REMOVED lines=52> */
.L_x_159:
[----:B------:R-:W-:Y:S05]  /*9bc0*/  BSYNC.RECONVERGENT B0 ;  /* 0x0000000000007941 */ /* 0x000fea0003800200 */
.L_x_158:
[----:B------:R-:W-:Y:S01]  /*9bd0*/  BAR.SYNC.DEFER_BLOCKING 0x1, 0x80 ;  /* 0x0042000000007b1d */ /* 0x000fe20000010000 */
[----:B------:R-:W-:Y:S01]  /*9be0*/  UISETP.NE.AND UP0, UPT, UR49, -0x8, UPT ;  /* 0xfffffff83100788c */ /* 0x000fe2000bf05270 */
[----:B------:R-:W-:Y:S08]  /*9bf0*/  IADD3 R31, PT, PT, R31, 0x1, RZ ;  /* 0x000000011f1f7810 */ /* 0x000ff00007ffe0ff */
[----:B------:R-:W-:Y:S05]  /*9c00*/  BRA.U !UP0, `(.L_x_160) ;  /* 0x0000000108287547 */ /* 0x000fea000b800000 */
[----:B------:R-:W-:Y:S01]  /*9c10*/  ISETP.NE.AND P0, PT, R82, RZ, PT ;  /* 0x000000ff5200720c */ /* 0x000fe20003f05270 */
[----:B------:R-:W-:Y:S01]  /*9c20*/  IMAD.U32 R2, RZ, RZ, UR51 ;  /* 0x00000033ff027e24 */ /* 0x000fe2000f8e00ff */
[----:B------:R-:W-:Y:S01]  /*9c30*/  UIADD3 UR51, UPT, UPT, UR51, 0x1, URZ ;  /* 0x0000000133337890 */ /* 0x000fe2000fffe0ff */
[----:B------:R-:W-:Y:S03]  /*9c40*/  IMAD.U32 R0, RZ, RZ, UR37 ;  /* 0x00000025ff007e24 */ /* 0x000fe6000f8e00ff */
[----:B------:R-:W-:Y:S04]  /*9c50*/  UISETP.NE.AND UP0, UPT, UR51, 0x4, UPT ;  /* 0x000000043300788c */ /* 0x000fe8000bf05270 */
[----:B------:R-:W-:Y:S03]  /*9c60*/  USEL UR51, UR51, URZ, UP0 ;  /* 0x000000ff33337287 */ /* 0x000fe60008000000 */
[----:B------:R-:W-:Y:S05]  /*9c70*/  @P0 LEA R2, R2, UR48, 0x3 ;  /* 0x0000003002020c11 */ /* 0x000fea000f8e18ff */
[----:B------:R-:W-:Y:S05]  /*9c80*/  @P0 VIADD R2, R2, 0x50 ;  /* 0x0000005002020836 */ /* 0x000fea0000000000 */
[----:B------:R-:W-:Y:S04]  /*9c90*/  @P0 PRMT R0, R0, 0x654, R2 ;  /* 0x0000065400000816 */ /* 0x000fe80000000002 */
[----:B------:R2:W-:Y:S03]  /*9ca0*/  @P0 SYNCS.ARRIVE.TRANS64.RED.A1T0 RZ, [R0+URZ], RZ ;  /* 0x000000ff00ff09a7 */ /* 0x0005e600081004ff */
.L_x_160:
[----:B------:R-:W-:Y:S01]  /*9cb0*/  ISETP.NE.AND P2, PT, R78, RZ, PT ;  /* 0x000000ff4e00720c */ /* 0x000fe20003f45270 */
[----:B------:R-:W-:Y:S01]  /*9cc0*/  UIADD3 UR49, UPT, UPT, UR49, 0x8, URZ ;  /* 0x0000000831317890 */ /* 0x000fe2000fffe0ff */
[----:B------:R-:W-:Y:S01]  /*9cd0*/  ISETP.NE.AND P0, PT, R80, 0x2, PT ;  /* 0x000000025000780c */ /* 0x000fe20003f05270 */
[----:B-1----:R-:W-:Y:S01]  /*9ce0*/  IMAD.IADD R14, R29, 0x1, R62 ;  /* 0x000000011d0e7824 */ /* 0x002fe200078e023e */
[----:B------:R-:W-:Y:S01]  /*9cf0*/  ISETP.NE.AND P1, PT, R31, 0x4, PT ;  /* 0x000000041f00780c */ /* 0x000fe20003f25270 */
[----:B------:R-:W-:Y:S01]  /*9d00*/  IMAD.IADD R15, R30, 0x1, R63 ;  /* 0x000000011e0f7824 */ /* 0x000fe200078e023f */
[----:B------:R-:W-:Y:S02]  /*9d10*/  SEL R2, RZ, 0x1, P0 ;  /* 0x00000001ff027807 */ /* 0x000fe40000000000 */
[----:B--2---:R-:W-:Y:S02]  /*9d20*/  SEL R0, RZ, 0x1, P1 ;  /* 0x00000001ff007807 */ /* 0x004fe40000800000 */
[----:B------:R-:W-:Y:S02]  /*9d30*/  LOP3.LUT R71, R71, R2, RZ, 0x3c, !PT ;  /* 0x0000000247477212 */ /* 0x000fe400078e3cff */
[----:B------:R-:W-:Y:S02]  /*9d40*/  LOP3.LUT R72, R72, R0, RZ, 0x3c, !PT ;  /* 0x0000000048487212 */ /* 0x000fe400078e3cff */
[----:B------:R-:W-:Y:S02]  /*9d50*/  @P2 R2UR UR36, R70 ;  /* 0x00000000462422ca */ /* 0x000fe400000e0000 */
[----:B------:R-:W-:Y:S02]  /*9d60*/  SEL R80, R80, RZ, P0 ;  /* 0x000000ff50507207 */ /* 0x000fe40000000000 */
[----:B------:R-:W-:Y:S01]  /*9d70*/  SEL R31, R31, RZ, P1 ;  /* 0x000000ff1f1f7207 */ /* 0x000fe20000800000 */
[----:B------:R-:W-:Y:S10]  /*9d80*/  @P2 BRA `(.L_x_161) ;  /* 0xffffffb400a82947 */ /* 0x000ff4000383ffff */
[----:B------:R-:W-:-:S09]  /*9d90*/  UISETP.NE.AND UP0, UPT, UR50, URZ, UPT ;  /* 0x000000ff3200728c */ /* 0x000fd2000bf05270 */
[----:B------:R-:W-:Y:S05]  /*9da0*/  BRA.U !UP0, `(.L_x_162) ;  /* 0x0000000108487547 */ /* 0x000fea000b800000 */
[----:B------:R-:W1:Y:S02]  /*9db0*/  LDCU.64 UR4, c[0x0][0x890] ;  /* 0x00011200ff0477ac */ /* 0x000e640008000a00 */
[----:B-1----:R-:W-:-:S04]  /*9dc0*/  UISETP.NE.U32.AND UP0, UPT, UR4, URZ, UPT ;  /* 0x000000ff0400728c */ /* 0x002fc8000bf05070 */
[----:B------:R-:W-:-:S09]  /*9dd0*/  UISETP.NE.AND.EX UP0, UPT, UR5, URZ, UPT, UP0 ;  /* 0x000000ff0500728c */ /* 0x000fd2000bf05300 */
[----:B------:R-:W-:Y:S05]  /*9de0*/  BRA.U UP0, `(.L_x_163) ;  /* 0x00000001000c7547 */ /* 0x000fea000b800000 */
[----:B------:R-:W-:-:S13]  /*9df0*/  FSETP.NEU.AND P0, PT, R35, RZ, PT ;  /* 0x000000ff2300720b */ /* 0x000fda0003f0d000 */
[----:B------:R-:W-:Y:S05]  /*9e00*/  @!P0 EXIT ;  /* 0x000000000000894d */ /* 0x000fea0003800000 */
[----:B------:R-:W-:Y:S05]  /*9e10*/  BRA `(.L_x_162) ;  /* 0x00000000002c7947 */ /* 0x000fea0003800000 */
.L_x_163:
[----:B------:R-:W-:Y:S01]  /*9e20*/  ISETP.NE.AND P0, PT, R79, RZ, PT ;  /* 0x000000ff4f00720c */ /* 0x000fe20003f05270 */
[----:B------:R-:W-:-:S12]  /*9e30*/  BSSY.RECONVERGENT B0, `(.L_x_162) ;  /* 0x0000009000007945 */ /* 0x000fd80003800200 */
[----:B------:R-:W-:Y:S05]  /*9e40*/  @P0 BRA `(.L_x_164) ;  /* 0x0000000000140947 */ /* 0x000fea0003800000 */
[----:B------:R-:W1:Y:S02]  /*9e50*/  LDCU.64 UR4, c[0x0][0x888] ;  /* 0x00011100ff0477ac */ /* 0x000e640008000a00 */
[----:B-1----:R-:W-:-:S04]  /*9e60*/  ISETP.NE.U32.AND P0, PT, RZ, UR4, PT ;  /* 0x00000004ff007c0c */ /* 0x002fc8000bf05070 */
[----:B------:R-:W-:-:S13]  /*9e70*/  ISETP.NE.AND.EX P0, PT, RZ, UR5, PT, P0 ;  /* 0x00000005ff007c0c */ /* 0x000fda000bf05300 */
[----:B------:R-:W-:Y:S05]  /*9e80*/  @!P0 EXIT ;  /* 0x000000000000894d */ /* 0x000fea0003800000 */
[----:B------:R-:W-:Y:S05]  /*9e90*/  BRA `(.L_x_165) ;  /* 0x0000000000087947 */ /* 0x000fea0003800000 */
.L_x_164:
[----:B------:R-:W-:-:S13]  /*9ea0*/  FSETP.NEU.AND P0, PT, R35, RZ, PT ;  /* 0x000000ff2300720b */ /* 0x000fda0003f0d000 */
[----:B------:R-:W-:Y:S05]  /*9eb0*/  @!P0 EXIT ;  /* 0x000000000000894d */ /* 0x000fea0003800000 */
.L_x_165:
[----:B------:R-:W-:Y:S05]  /*9ec0*/  BSYNC.RECONVERGENT B0 ;  /* 0x0000000000007941 */ /* 0x000fea0003800200 */
.L_x_162:
[----:B------:R-:W-:Y:S01]  /*9ed0*/  ULEA UR4, UR51, UR48, 0x3 ;  /* 0x0000003033047291 */ /* 0x000fe2000f8e18ff */
[----:B------:R-:W-:-:S04]  /*9ee0*/  DEPBAR.LE SB0, 0x0 ;  /* 0x000080000000791a */ /* 0x000fc80000000000 */
[----:B------:R-:W-:-:S04]  /*9ef0*/  UIADD3 UR4, UPT, UPT, UR4, 0x50, URZ ;  /* 0x0000005004047890 */ /* 0x000fc8000fffe0ff */
[----:B------:R-:W-:-:S09]  /*9f00*/  UPRMT UR4, UR37, 0x654, UR4 ;  /* 0x0000065425047896 */ /* 0x000fd20008000004 */
[----:B------:R-:W-:Y:S01]  /*9f10*/  SYNCS.ARRIVE.TRANS64.RED.A1T0 RZ, [UR4], RZ ;  /* 0x000000ffffff79a7 */ /* 0x000fe20008100404 */
[----:B------:R-:W-:Y:S05]  /*9f20*/  EXIT ;  /* 0x000000000000794d */ /* 0x000fea0003800000 */
.L_x_19:
[----:B--2---:R2:W1:Y:S02]  /*9f30*/  SYNCS.PHASECHK.TRANS64.TRYWAIT P0, [R2+URZ+0xf0], R3 ;  /* 0x0000f003020075a7 */ /* 0x00446400080011ff */
[----:B-1----:R-:W-:Y:S05]  /*9f40*/  @!P0 NANOSLEEP.SYNCS 0x989680 ;  /* 0x009896800000895d */ /* 0x002fea0003900000 */
[----:B------:R-:W1:Y:S02]  /*9f50*/  @!P0 SYNCS.PHASECHK.TRANS64 P0, [R2+URZ+0xf0], R3 ;  /* 0x0000f003020085a7 */ /* 0x000e6400080010ff */
[----:B-1----:R-:W-:Y:S05]  /*9f60*/  @!P0 BRA `(.L_x_19) ;  /* 0xfffffffc00f08947 */ /* 0x002fea000383ffff */
[----:B------:R-:W-:Y:S05]  /*9f70*/  BRA `(.L_x_166) ;  /* 0xffffff7400907947 */ /* 0x000fea000383ffff */
.L_x_22:
[----:B-1----:R-:W-:-:S07]  /*9f80*/  MOV R2, UR33 ;  /* 0x0000002100027c02 */ /* 0x002fce0008000f00 */
.L_x_167:
[----:B-1----:R1:W2:Y:S02]  /*9f90*/  SYNCS.PHASECHK.TRANS64.TRYWAIT P0, [R2+URZ+0x18], R4 ;  /* 0x00001804020075a7 */ /* 0x0022a400080011ff */
[----:B--2---:R-:W-:Y:S05]  /*9fa0*/  @!P0 NANOSLEEP.SYNCS 0x989680 ;  /* 0x009896800000895d */ /* 0x004fea0003900000 */
[----:B------:R-:W2:Y:S02]  /*9fb0*/  @!P0 SYNCS.PHASECHK.TRANS64 P0, [R2+URZ+0x18], R4 ;  /* 0x00001804020085a7 */ /* 0x000ea400080010ff */
[----:B--2---:R-:W-:Y:S05]  /*9fc0*/  @!P0 BRA `(.L_x_167) ;  /* 0xfffffffc00f08947 */ /* 0x004fea000383ffff */
[----:B------:R-:W-:Y:S05]  /*9fd0*/  BRA `(.L_x_21) ;  /* 0xffffff7400e07947 */ /* 0x000fea000383ffff */
.L_x_28:
[----:B-1----:R-:W-:-:S07]  /*9fe0*/  MOV R2, UR33 ;  /* 0x0000002100027c02 */ /* 0x002fce0008000f00 */
.L_x_168:
[----:B-1----:R1:W2:Y:S02]  /*9ff0*/  SYNCS.PHASECHK.TRANS64.TRYWAIT P0, [R2+URZ+0x18], R4 ;  /* 0x00001804020075a7 */ /* 0x0022a400080011ff */
[----:B--2---:R-:W-:Y:S05]  /*a000*/  @!P0 NANOSLEEP.SYNCS 0x989680 ;  /* 0x009896800000895d */ /* 0x004fea0003900000 */
[----:B------:R-:W2:Y:S02]  /*a010*/  @!P0 SYNCS.PHASECHK.TRANS64 P0, [R2+URZ+0x18], R4 ;  /* 0x00001804020085a7 */ /* 0x000ea400080010ff */
[----:B--2---:R-:W-:Y:S05]  /*a020*/  @!P0 BRA `(.L_x_168) ;  /* 0xfffffffc00f08947 */ /* 0x004fea000383ffff */
[----:B------:R-:W-:Y:S05]  /*a030*/  BRA `(.L_x_27) ;  /* 0xffffff7800b47947 */ /* 0x000fea000383ffff */
.L_x_32:
[----:B-1----:R1:W2:Y:S02]  /*a040*/  SYNCS.PHASECHK.TRANS64.TRYWAIT P0, [R2+URZ+0x80], R3 ;  /* 0x00008003020075a7 */ /* 0x0022a400080011ff */
[----:B--2---:R-:W-:Y:S05]  /*a050*/  @!P0 NANOSLEEP.SYNCS 0x989680 ;  /* 0x009896800000895d */ /* 0x004fea0003900000 */
[----:B------:R-:W2:Y:S02]  /*a060*/  @!P0 SYNCS.PHASECHK.TRANS64 P0, [R2+URZ+0x80], R3 ;  /* 0x00008003020085a7 */ /* 0x000ea400080010ff */
[----:B--2---:R-:W-:Y:S05]  /*a070*/  @!P0 BRA `(.L_x_32) ;  /* 0xfffffffc00f08947 */ /* 0x004fea000383ffff */
[----:B------:R-:W-:Y:S05]  /*a080*/  BRA `(.L_x_169) ;  /* 0xffffff7c00687947 */ /* 0x000fea000383ffff */
.L_x_36:
[----:B----4-:R-:W-:-:S07]  /*a090*/  MOV R0, UR5 ;  /* 0x0000000500007c02 */ /* 0x010fce0008000f00 */
.L_x_170:
[----:B-1----:R1:W2:Y:S02]  /*a0a0*/  SYNCS.PHASECHK.TRANS64.TRYWAIT P0, [R0+URZ], R2 ;  /* 0x00000002000075a7 */ /* 0x0022a400080011ff */
[----:B--2---:R-:W-:Y:S05]  /*a0b0*/  @!P0 NANOSLEEP.SYNCS 0x989680 ;  /* 0x009896800000895d */ /* 0x004fea0003900000 */
[----:B------:R-:W2:Y:S02]  /*a0c0*/  @!P0 SYNCS.PHASECHK.TRANS64 P0, [R0+URZ], R2 ;  /* 0x00000002000085a7 */ /* 0x000ea400080010ff */
[----:B--2---:R-:W-:Y:S05]  /*a0d0*/  @!P0 BRA `(.L_x_170) ;  /* 0xfffffffc00f08947 */ /* 0x004fea000383ffff */
[----:B------:R-:W-:Y:S05]  /*a0e0*/  BRA `(.L_x_171) ;  /* 0xffffff8000d87947 */ /* 0x000fea000383ffff */
.L_x_37:
[----:B----4-:R-:W-:-:S07]  /*a0f0*/  MOV R0, UR5 ;  /* 0x0000000500007c02 */ /* 0x010fce0008000f00 */
.L_x_172:
[----:B-1----:R1:W2:Y:S02]  /*a100*/  SYNCS.PHASECHK.TRANS64.TRYWAIT P0, [R0+URZ], R2 ;  /* 0x00000002000075a7 */ /* 0x0022a400080011ff */
[----:B--2---:R-:W-:Y:S05]  /*a110*/  @!P0 NANOSLEEP.SYNCS 0x989680 ;  /* 0x009896800000895d */ /* 0x004fea0003900000 */
[----:B------:R-:W2:Y:S02]  /*a120*/  @!P0 SYNCS.PHASECHK.TRANS64 P0, [R0+URZ], R2 ;  /* 0x00000002000085a7 */ /* 0x000ea400080010ff */
[----:B--2---:R-:W-:Y:S05]  /*a130*/  @!P0 BRA `(.L_x_172) ;  /* 0xfffffffc00f08947 */ /* 0x004fea000383ffff */
[----:B------:R-:W-:Y:S05]  /*a140*/  BRA `(.L_x_173) ;  /* 0xffffff8000e47947 */ /* 0x000fea000383ffff */
.L_x_40:
[----:B-1----:R1:W2:Y:S02]  /*a150*/  SYNCS.PHASECHK.TRANS64.TRYWAIT P0, [R0+URZ+0xe0], R4 ;  /* 0x0000e004000075a7 */ /* 0x0022a400080011ff */
[----:B--2---:R-:W-:Y:S05]  /*a160*/  @!P0 NANOSLEEP.SYNCS 0x989680 ;  /* 0x009896800000895d */ /* 0x004fea0003900000 */
[----:B------:R-:W2:Y:S02]  /*a170*/  @!P0 SYNCS.PHASECHK.TRANS64 P0, [R0+URZ+0xe0], R4 ;  /* 0x0000e004000085a7 */ /* 0x000ea400080010ff */
[----:B--2---:R-:W-:Y:S05]  /*a180*/  @!P0 BRA `(.L_x_40) ;  /* 0xfffffffc00f08947 */ /* 0x004fea000383ffff */
[----:B------:R-:W-:Y:S05]  /*a190*/  BRA `(.L_x_174) ;  /* 0xffffff8400407947 */ /* 0x000fea000383ffff */
.L_x_41:
[----:B------:R-:W-:-:S07]  /*a1a0*/  MOV R0, UR5 ;  /* 0x0000000500007c02 */ /* 0x000fce0008000f00 */
.L_x_175:
[----:B-1----:R1:W2:Y:S02]  /*a1b0*/  SYNCS.PHASECHK.TRANS64.TRYWAIT P0, [R0+URZ+0x90], R5 ;  /* 0x00009005000075a7 */ /* 0x0022a400080011ff */
[----:B--2---:R-:W-:Y:S05]  /*a1c0*/  @!P0 NANOSLEEP.SYNCS 0x989680 ;  /* 0x009896800000895d */ /* 0x004fea0003900000 */
[----:B------:R-:W2:Y:S02]  /*a1d0*/  @!P0 SYNCS.PHASECHK.TRANS64 P0, [R0+URZ+0x90], R5 ;  /* 0x00009005000085a7 */ /* 0x000ea400080010ff */
[----:B--2---:R-:W-:Y:S05]  /*a1e0*/  @!P0 BRA `(.L_x_175) ;  /* 0xfffffffc00f08947 */ /* 0x004fea000383ffff */
[----:B------:R-:W-:Y:S05]  /*a1f0*/  BRA `(.L_x_176) ;  /* 0xffffff8400507947 */ /* 0x000fea000383ffff */
.L_x_42:
[----:B-1----:R1:W2:Y:S02]  /*a200*/  SYNCS.PHASECHK.TRANS64.TRYWAIT P1, [R0+URZ+0x80], R4 ;  /* 0x00008004000075a7 */ /* 0x0022a400080211ff */
[----:B--2---:R-:W-:Y:S05]  /*a210*/  @!P1 NANOSLEEP.SYNCS 0x989680 ;  /* 0x009896800000995d */ /* 0x004fea0003900000 */
[----:B------:R-:W2:Y:S02]  /*a220*/  @!P1 SYNCS.PHASECHK.TRANS64 P1, [R0+URZ+0x80], R4 ;  /* 0x00008004000095a7 */ /* 0x000ea400080210ff */
[----:B--2---:R-:W-:Y:S05]  /*a230*/  @!P1 BRA `(.L_x_42) ;  /* 0xfffffffc00f09947 */ /* 0x004fea000383ffff */
[----:B------:R-:W-:Y:S05]  /*a240*/  BRA `(.L_x_177) ;  /* 0xffffff8400807947 */ /* 0x000fea000383ffff */
.L_x_45:
[----:B------:R-:W-:-:S07]  /*a250*/  MOV R0, UR5 ;  /* 0x0000000500007c02 */ /* 0x000fce0008000f00 */
.L_x_178:
[----:B-1----:R1:W2:Y:S02]  /*a260*/  SYNCS.PHASECHK.TRANS64.TRYWAIT P0, [R0+URZ+0x90], R2 ;  /* 0x00009002000075a7 */ /* 0x0022a400080011ff */
[----:B--2---:R-:W-:Y:S05]  /*a270*/  @!P0 NANOSLEEP.SYNCS 0x989680 ;  /* 0x009896800000895d */ /* 0x004fea0003900000 */
[----:B------:R-:W2:Y:S02]  /*a280*/  @!P0 SYNCS.PHASECHK.TRANS64 P0, [R0+URZ+0x90], R2 ;  /* 0x00009002000085a7 */ /* 0x000ea400080010ff */
[----:B--2---:R-:W-:Y:S05]  /*a290*/  @!P0 BRA `(.L_x_178) ;  /* 0xfffffffc00f08947 */ /* 0x004fea000383ffff */
[----:B------:R-:W-:Y:S05]  /*a2a0*/  BRA `(.L_x_44) ;  /* 0xffffff8400d47947 */ /* 0x000fea000383ffff */
.L_x_52:
[----:B-1----:R1:W2:Y:S02]  /*a2b0*/  SYNCS.PHASECHK.TRANS64.TRYWAIT P1, [R0+URZ+0x80], R2 ;  /* 0x00008002000075a7 */ /* 0x0022a400080211ff */
[----:B--2---:R-:W-:Y:S05]  /*a2c0*/  @!P1 NANOSLEEP.SYNCS 0x989680 ;  /* 0x009896800000995d */ /* 0x004fea0003900000 */
[----:B------:R-:W2:Y:S02]  /*a2d0*/  @!P1 SYNCS.PHASECHK.TRANS64 P1, [R0+URZ+0x80], R2 ;  /* 0x00008002000095a7 */ /* 0x000ea400080210ff */
[----:B--2---:R-:W-:Y:S05]  /*a2e0*/  @!P1 BRA `(.L_x_52) ;  /* 0xfffffffc00f09947 */ /* 0x004fea000383ffff */
[----:B------:R-:W-:Y:S05]  /*a2f0*/  BRA `(.L_x_179) ;  /* 0xffffff8c00647947 */ /* 0x000fea000383ffff */
.L_x_53:
[----:B------:R-:W-:-:S07]  /*a300*/  MOV R2, UR6 ;  /* 0x0000000600027c02 */ /* 0x000fce0008000f00 */
.L_x_180:
[----:B-1----:R1:W2:Y:S02]  /*a310*/  SYNCS.PHASECHK.TRANS64.TRYWAIT P0, [R2+URZ+0xc0], R0 ;  /* 0x0000c000020075a7 */ /* 0x0022a400080011ff */
[----:B--2---:R-:W-:Y:S05]  /*a320*/  @!P0 NANOSLEEP.SYNCS 0x989680 ;  /* 0x009896800000895d */ /* 0x004fea0003900000 */
[----:B------:R-:W2:Y:S02]  /*a330*/  @!P0 SYNCS.PHASECHK.TRANS64 P0, [R2+URZ+0xc0], R0 ;  /* 0x0000c000020085a7 */ /* 0x000ea400080010ff */
[----:B--2---:R-:W-:Y:S05]  /*a340*/  @!P0 BRA `(.L_x_180) ;  /* 0xfffffffc00f08947 */ /* 0x004fea000383ffff */
[----:B------:R-:W-:Y:S05]  /*a350*/  BRA `(.L_x_181) ;  /* 0xffffff8c009c7947 */ /* 0x000fea000383ffff */
.L_x_56:
[----:B------:R-:W-:Y:S07]  /*a360*/  MOV R0, UR11 ;  /* 0x0000000b00007c02 */ /* 0x000fee0008000f00 */
.L_x_182:
[----:B-1----:R1:W2:Y:S02]  /*a370*/  SYNCS.PHASECHK.TRANS64.TRYWAIT P0, [R0+URZ], R2 ;  /* 0x00000002000075a7 */ /* 0x0022a400080011ff */
[----:B--2---:R-:W-:Y:S05]  /*a380*/  @!P0 NANOSLEEP.SYNCS 0x989680 ;  /* 0x009896800000895d */ /* 0x004fea0003900000 */
[----:B------:R-:W2:Y:S02]  /*a390*/  @!P0 SYNCS.PHASECHK.TRANS64 P0, [R0+URZ], R2 ;  /* 0x00000002000085a7 */ /* 0x000ea400080010ff */
[----:B--2---:R-:W-:Y:S05]  /*a3a0*/  @!P0 BRA `(.L_x_182) ;  /* 0xfffffffc00f08947 */ /* 0x004fea000383ffff */
[----:B------:R-:W-:Y:S05]  /*a3b0*/  BRA `(.L_x_55) ;  /* 0xffffff8c00b87947 */ /* 0x000fea000383ffff */
.L_x_59:
[----:B------:R-:W-:-:S07]  /*a3c0*/  MOV R0, UR6 ;  /* 0x0000000600007c02 */ /* 0x000fce0008000f00 */
.L_x_183:
[----:B--2---:R2:W4:Y:S02]  /*a3d0*/  SYNCS.PHASECHK.TRANS64.TRYWAIT P0, [R0+URZ], R2 ;  /* 0x00000002000075a7 */ /* 0x00452400080011ff */
[----:B----4-:R-:W-:Y:S05]  /*a3e0*/  @!P0 NANOSLEEP.SYNCS 0x989680 ;  /* 0x009896800000895d */ /* 0x010fea0003900000 */
[----:B------:R-:W4:Y:S02]  /*a3f0*/  @!P0 SYNCS.PHASECHK.TRANS64 P0, [R0+URZ], R2 ;  /* 0x00000002000085a7 */ /* 0x000f2400080010ff */
[----:B----4-:R-:W-:Y:S05]  /*a400*/  @!P0 BRA `(.L_x_183) ;  /* 0xfffffffc00f08947 */ /* 0x010fea000383ffff */
[----:B------:R-:W-:Y:S05]  /*a410*/  BRA `(.L_x_184) ;  /* 0xffffff9000e47947 */ /* 0x000fea000383ffff */
.L_x_60:
[----:B------:R-:W-:-:S07]  /*a420*/  MOV R0, UR6 ;  /* 0x0000000600007c02 */ /* 0x000fce0008000f00 */
.L_x_185:
[----:B-1----:R1:W2:Y:S02]  /*a430*/  SYNCS.PHASECHK.TRANS64.TRYWAIT P0, [R0+URZ], R3 ;  /* 0x00000003000075a7 */ /* 0x0022a400080011ff */
[----:B--2---:R-:W-:Y:S05]  /*a440*/  @!P0 NANOSLEEP.SYNCS 0x989680 ;  /* 0x009896800000895d */ /* 0x004fea0003900000 */
[----:B------:R-:W2:Y:S02]  /*a450*/  @!P0 SYNCS.PHASECHK.TRANS64 P0, [R0+URZ], R3 ;  /* 0x00000003000085a7 */ /* 0x000ea400080010ff */
[----:B--2---:R-:W-:Y:S05]  /*a460*/  @!P0 BRA `(.L_x_185) ;  /* 0xfffffffc00f08947 */ /* 0x004fea000383ffff */
[----:B------:R-:W-:Y:S05]  /*a470*/  BRA `(.L_x_186) ;  /* 0xffffff9000f07947 */ /* 0x000fea000383ffff */
.L_x_61:
[----:B------:R-:W-:-:S07]  /*a480*/  MOV R0, UR6 ;  /* 0x0000000600007c02 */ /* 0x000fce0008000f00 */
.L_x_187:
[----:B-1----:R1:W2:Y:S02]  /*a490*/  SYNCS.PHASECHK.TRANS64.TRYWAIT P0, [R0+URZ], R3 ;  /* 0x00000003000075a7 */ /* 0x0022a400080011ff */
[----:B--2---:R-:W-:Y:S05]  /*a4a0*/  @!P0 NANOSLEEP.SYNCS 0x989680 ;  /* 0x009896800000895d */ /* 0x004fea0003900000 */
[----:B------:R-:W2:Y:S02]  /*a4b0*/  @!P0 SYNCS.PHASECHK.TRANS64 P0, [R0+URZ], R3 ;  /* 0x00000003000085a7 */ /* 0x000ea400080010ff */
[----:B--2---:R-:W-:Y:S05]  /*a4c0*/  @!P0 BRA `(.L_x_187) ;  /* 0xfffffffc00f08947 */ /* 0x004fea000383ffff */
[----:B------:R-:W-:Y:S05]  /*a4d0*/  BRA `(.L_x_188) ;  /* 0xffffff9000fc7947 */ /* 0x000fea000383ffff */
.L_x_62:
[----:B-1----:R-:W-:-:S07]  /*a4e0*/  MOV R0, UR7 ;  /* 0x0000000700007c02 */ /* 0x002fce0008000f00 */
.L_x_189:
[----:B-1----:R1:W2:Y:S02]  /*a4f0*/  SYNCS.PHASECHK.TRANS64.TRYWAIT P0, [R0+URZ], R2 ;  /* 0x00000002000075a7 */ /* 0x0022a400080011ff */
[----:B--2---:R-:W-:Y:S05]  /*a500*/  @!P0 NANOSLEEP.SYNCS 0x989680 ;  /* 0x009896800000895d */ /* 0x004fea0003900000 */
[----:B------:R-:W2:Y:S02]  /*a510*/  @!P0 SYNCS.PHASECHK.TRANS64 P0, [R0+URZ], R2 ;  /* 0x00000002000085a7 */ /* 0x000ea400080010ff */
[----:B--2---:R-:W-:Y:S05]  /*a520*/  @!P0 BRA `(.L_x_189) ;  /* 0xfffffffc00f08947 */ /* 0x004fea000383ffff */
[----:B------:R-:W-:Y:S05]  /*a530*/  BRA `(.L_x_190) ;  /* 0xffffff9400087947 */ /* 0x000fea000383ffff */
.L_x_67:
[----:B--2---:R2:W3:Y:S02]  /*a540*/  SYNCS.PHASECHK.TRANS64.TRYWAIT P0, [R0+URZ+0x80], R2 ;  /* 0x00008002000075a7 */ /* 0x0044e400080011ff */
[----:B---3--:R-:W-:Y:S05]  /*a550*/  @!P0 NANOSLEEP.SYNCS 0x989680 ;  /* 0x009896800000895d */ /* 0x008fea0003900000 */
[----:B------:R-:W3:Y:S02]  /*a560*/  @!P0 SYNCS.PHASECHK.TRANS64 P0, [R0+URZ+0x80], R2 ;  /* 0x00008002000085a7 */ /* 0x000ee400080010ff */
[----:B---3--:R-:W-:Y:S05]  /*a570*/  @!P0 BRA `(.L_x_67) ;  /* 0xfffffffc00f08947 */ /* 0x008fea000383ffff */
[----:B------:R-:W-:Y:S05]  /*a580*/  BRA `(.L_x_191) ;  /* 0xffffff9800087947 */ /* 0x000fea000383ffff */
.L_x_70:
[----:B------:R-:W-:Y:S07]  /*a590*/  MOV R0, UR7 ;  /* 0x0000000700007c02 */ /* 0x000fee0008000f00 */
.L_x_192:
[----:B--2---:R2:W3:Y:S02]  /*a5a0*/  SYNCS.PHASECHK.TRANS64.TRYWAIT P0, [R0+URZ+0x78], R2 ;  /* 0x00007802000075a7 */ /* 0x0044e400080011ff */
[----:B---3--:R-:W-:Y:S05]  /*a5b0*/  @!P0 NANOSLEEP.SYNCS 0x989680 ;  /* 0x009896800000895d */ /* 0x008fea0003900000 */
[----:B------:R-:W3:Y:S02]  /*a5c0*/  @!P0 SYNCS.PHASECHK.TRANS64 P0, [R0+URZ+0x78], R2 ;  /* 0x00007802000085a7 */ /* 0x000ee400080010ff */
[----:B---3--:R-:W-:Y:S05]  /*a5d0*/  @!P0 BRA `(.L_x_192) ;  /* 0xfffffffc00f08947 */ /* 0x008fea000383ffff */
[----:B------:R-:W-:Y:S05]  /*a5e0*/  BRA `(.L_x_69) ;  /* 0xffffff9800e87947 */ /* 0x000fea000383ffff */
.L_x_73:
[----:B------:R-:W-:Y:S07]  /*a5f0*/  MOV R0, UR7 ;  /* 0x0000000700007c02 */ /* 0x000fee0008000f00 */
.L_x_193:
[----:B-1----:R1:W2:Y:S02]  /*a600*/  SYNCS.PHASECHK.TRANS64.TRYWAIT P0, [R0+URZ+0x50], R32 ;  /* 0x00005020000075a7 */ /* 0x0022a400080011ff */
[----:B--2---:R-:W-:Y:S05]  /*a610*/  @!P0 NANOSLEEP.SYNCS 0x989680 ;  /* 0x009896800000895d */ /* 0x004fea0003900000 */
[----:B------:R-:W2:Y:S02]  /*a620*/  @!P0 SYNCS.PHASECHK.TRANS64 P0, [R0+URZ+0x50], R32 ;  /* 0x00005020000085a7 */ /* 0x000ea400080010ff */
[----:B--2---:R-:W-:Y:S05]  /*a630*/  @!P0 BRA `(.L_x_193) ;  /* 0xfffffffc00f08947 */ /* 0x004fea000383ffff */
[----:B------:R-:W-:Y:S05]  /*a640*/  BRA `(.L_x_194) ;  /* 0xffffff9c00647947 */ /* 0x000fea000383ffff */
.L_x_74:
[----:B------:R-:W-:Y:S07]  /*a650*/  MOV R0, UR7 ;  /* 0x0000000700007c02 */ /* 0x000fee0008000f00 */
.L_x_195:
[----:B-1----:R1:W2:Y:S02]  /*a660*/  SYNCS.PHASECHK.TRANS64.TRYWAIT P0, [R0+URZ+0x58], R32 ;  /* 0x00005820000075a7 */ /* 0x0022a400080011ff */
[----:B--2---:R-:W-:Y:S05]  /*a670*/  @!P0 NANOSLEEP.SYNCS 0x989680 ;  /* 0x009896800000895d */ /* 0x004fea0003900000 */
[----:B------:R-:W2:Y:S02]  /*a680*/  @!P0 SYNCS.PHASECHK.TRANS64 P0, [R0+URZ+0x58], R32 ;  /* 0x00005820000085a7 */ /* 0x000ea400080010ff */
[----:B--2---:R-:W-:Y:S05]  /*a690*/  @!P0 BRA `(.L_x_195) ;  /* 0xfffffffc00f08947 */ /* 0x004fea000383ffff */
[----:B------:R-:W-:Y:S05]  /*a6a0*/  BRA `(.L_x_196) ;  /* 0xffffff9c00a07947 */ /* 0x000fea000383ffff */
.L_x_75:
[----:B------:R-:W-:Y:S07]  /*a6b0*/  MOV R0, UR7 ;  /* 0x0000000700007c02 */ /* 0x000fee0008000f00 */
.L_x_197:
[----:B-1----:R1:W2:Y:S02]  /*a6c0*/  SYNCS.PHASECHK.TRANS64.TRYWAIT P0, [R0+URZ+0x60], R32 ;  /* 0x00006020000075a7 */ /* 0x0022a400080011ff */
[----:B--2---:R-:W-:Y:S05]  /*a6d0*/  @!P0 NANOSLEEP.SYNCS 0x989680 ;  /* 0x009896800000895d */ /* 0x004fea0003900000 */
[----:B------:R-:W2:Y:S02]  /*a6e0*/  @!P0 SYNCS.PHASECHK.TRANS64 P0, [R0+URZ+0x60], R32 ;  /* 0x00006020000085a7 */ /* 0x000ea400080010ff */
[----:B--2---:R-:W-:Y:S05]  /*a6f0*/  @!P0 BRA `(.L_x_197) ;  /* 0xfffffffc00f08947 */ /* 0x004fea000383ffff */
[----:B------:R-:W-:Y:S05]  /*a700*/  BRA `(.L_x_198) ;  /* 0xffffff9c00e07947 */ /* 0x000fea000383ffff */
.L_x_76:
[----:B------:R-:W-:Y:S07]  /*a710*/  MOV R0, UR7 ;  /* 0x0000000700007c02 */ /* 0x000fee0008000f00 */
.L_x_199:
[----:B-1----:R1:W2:Y:S02]  /*a720*/  SYNCS.PHASECHK.TRANS64.TRYWAIT P0, [R0+URZ+0x68], R32 ;  /* 0x00006820000075a7 */ /* 0x0022a400080011ff */
[----:B--2---:R-:W-:Y:S05]  /*a730*/  @!P0 NANOSLEEP.SYNCS 0x989680 ;  /* 0x009896800000895d */ /* 0x004fea0003900000 */
[----:B------:R-:W2:Y:S02]  /*a740*/  @!P0 SYNCS.PHASECHK.TRANS64 P0, [R0+URZ+0x68], R32 ;  /* 0x00006820000085a7 */ /* 0x000ea400080010ff */
[----:B--2---:R-:W-:Y:S05]  /*a750*/  @!P0 BRA `(.L_x_199) ;  /* 0xfffffffc00f08947 */ /* 0x004fea000383ffff */
[----:B------:R-:W-:Y:S05]  /*a760*/  BRA `(.L_x_200) ;  /* 0xffffffa000247947 */ /* 0x000fea000383ffff */
.L_x_77:
[----:B------:R-:W-:Y:S07]  /*a770*/  MOV R0, UR7 ;  /* 0x0000000700007c02 */ /* 0x000fee0008000f00 */
.L_x_201:
[----:B-1----:R1:W2:Y:S02]  /*a780*/  SYNCS.PHASECHK.TRANS64.TRYWAIT P0, [R0+URZ+0x50], R14 ;  /* 0x0000500e000075a7 */ /* 0x0022a400080011ff */
[----:B--2---:R-:W-:Y:S05]  /*a790*/  @!P0 NANOSLEEP.SYNCS 0x989680 ;  /* 0x009896800000895d */ /* 0x004fea0003900000 */
[----:B------:R-:W2:Y:S02]  /*a7a0*/  @!P0 SYNCS.PHASECHK.TRANS64 P0, [R0+URZ+0x50], R14 ;  /* 0x0000500e000085a7 */ /* 0x000ea400080010ff */
[----:B--2---:R-:W-:Y:S05]  /*a7b0*/  @!P0 BRA `(.L_x_201) ;  /* 0xfffffffc00f08947 */ /* 0x004fea000383ffff */
[----:B------:R-:W-:Y:S05]  /*a7c0*/  BRA `(.L_x_202) ;  /* 0xffffffa0006c7947 */ /* 0x000fea000383ffff */
.L_x_78:
[----:B------:R-:W-:Y:S07]  /*a7d0*/  MOV R0, UR7 ;  /* 0x0000000700007c02 */ /* 0x000fee0008000f00 */
.L_x_203:
[----:B-1----:R1:W2:Y:S02]  /*a7e0*/  SYNCS.PHASECHK.TRANS64.TRYWAIT P0, [R0+URZ+0x58], R14 ;  /* 0x0000580e000075a7 */ /* 0x0022a400080011ff */
[----:B--2---:R-:W-:Y:S05]  /*a7f0*/  @!P0 NANOSLEEP.SYNCS 0x989680 ;  /* 0x009896800000895d */ /* 0x004fea0003900000 */
[----:B------:R-:W2:Y:S02]  /*a800*/  @!P0 SYNCS.PHASECHK.TRANS64 P0, [R0+URZ+0x58], R14 ;  /* 0x0000580e000085a7 */ /* 0x000ea400080010ff */
[----:B--2---:R-:W-:Y:S05]  /*a810*/  @!P0 BRA `(.L_x_203) ;  /* 0xfffffffc00f08947 */ /* 0x004fea000383ffff */
[----:B------:R-:W-:Y:S05]  /*a820*/  BRA `(.L_x_204) ;  /* 0xffffffa000b07947 */ /* 0x000fea000383ffff */
.L_x_79:
[----:B------:R-:W-:Y:S07]  /*a830*/  MOV R0, UR7 ;  /* 0x0000000700007c02 */ /* 0x000fee0008000f00 */
.L_x_205:
[----:B-1----:R1:W2:Y:S02]  /*a840*/  SYNCS.PHASECHK.TRANS64.TRYWAIT P0, [R0+URZ+0x60], R14 ;  /* 0x0000600e000075a7 */ /* 0x0022a400080011ff */
[----:B--2---:R-:W-:Y:S05]  /*a850*/  @!P0 NANOSLEEP.SYNCS 0x989680 ;  /* 0x009896800000895d */ /* 0x004fea0003900000 */
[----:B------:R-:W2:Y:S02]  /*a860*/  @!P0 SYNCS.PHASECHK.TRANS64 P0, [R0+URZ+0x60], R14 ;  /* 0x0000600e000085a7 */ /* 0x000ea400080010ff */
[----:B--2---:R-:W-:Y:S05]  /*a870*/  @!P0 BRA `(.L_x_205) ;  /* 0xfffffffc00f08947 */ /* 0x004fea000383ffff */
[----:B------:R-:W-:Y:S05]  /*a880*/  BRA `(.L_x_206) ;  /* 0xffffffa000f47947 */ /* 0x000fea000383ffff */
.L_x_80:
[----:B------:R-:W-:Y:S07]  /*a890*/  MOV R0, UR7 ;  /* 0x0000000700007c02 */ /* 0x000fee0008000f00 */
.L_x_207:
[----:B-1----:R1:W2:Y:S02]  /*a8a0*/  SYNCS.PHASECHK.TRANS64.TRYWAIT P0, [R0+URZ+0x68], R14 ;  /* 0x0000680e000075a7 */ /* 0x0022a400080011ff */
[----:B--2---:R-:W-:Y:S05]  /*a8b0*/  @!P0 NANOSLEEP.SYNCS 0x989680 ;  /* 0x009896800000895d */ /* 0x004fea0003900000 */
[----:B------:R-:W2:Y:S02]  /*a8c0*/  @!P0 SYNCS.PHASECHK.TRANS64 P0, [R0+URZ+0x68], R14 ;  /* 0x0000680e000085a7 */ /* 0x000ea400080010ff */
[----:B--2---:R-:W-:Y:S05]  /*a8d0*/  @!P0 BRA `(.L_x_207) ;  /* 0xfffffffc00f08947 */ /* 0x004fea000383ffff */
[----:B------:R-:W-:Y:S05]  /*a8e0*/  BRA `(.L_x_208) ;  /* 0xffffffa400787947 */ /* 0x000fea000383ffff */
.L_x_82:
[----:B------:R-:W-:-:S07]  /*a8f0*/  MOV R0, UR7 ;  /* 0x0000000700007c02 */ /* 0x000fce0008000f00 */
.L_x_209:
[----:B-1----:R1:W3:Y:S02]  /*a900*/  SYNCS.PHASECHK.TRANS64.TRYWAIT P0, [R0+URZ+0x50], R32 ;  /* 0x00005020000075a7 */ /* 0x0022e400080011ff */
[----:B---3--:R-:W-:Y:S05]  /*a910*/  @!P0 NANOSLEEP.SYNCS 0x989680 ;  /* 0x009896800000895d */ /* 0x008fea0003900000 */
[----:B------:R-:W3:Y:S02]  /*a920*/  @!P0 SYNCS.PHASECHK.TRANS64 P0, [R0+URZ+0x50], R32 ;  /* 0x00005020000085a7 */ /* 0x000ee400080010ff */
[----:B---3--:R-:W-:Y:S05]  /*a930*/  @!P0 BRA `(.L_x_209) ;  /* 0xfffffffc00f08947 */ /* 0x008fea000383ffff */
[----:B------:R-:W-:Y:S05]  /*a940*/  BRA `(.L_x_210) ;  /* 0xffffffa400e07947 */ /* 0x000fea000383ffff */
.L_x_83:
[----:B-1----:R-:W-:-:S07]  /*a950*/  MOV R0, UR7 ;  /* 0x0000000700007c02 */ /* 0x002fce0008000f00 */
.L_x_211:
[----:B-1----:R1:W3:Y:S02]  /*a960*/  SYNCS.PHASECHK.TRANS64.TRYWAIT P0, [R0+URZ+0x58], R32 ;  /* 0x00005820000075a7 */ /* 0x0022e400080011ff */
[----:B---3--:R-:W-:Y:S05]  /*a970*/  @!P0 NANOSLEEP.SYNCS 0x989680 ;  /* 0x009896800000895d */ /* 0x008fea0003900000 */
[----:B------:R-:W3:Y:S02]  /*a980*/  @!P0 SYNCS.PHASECHK.TRANS64 P0, [R0+URZ+0x58], R32 ;  /* 0x00005820000085a7 */ /* 0x000ee400080010ff */
[----:B---3--:R-:W-:Y:S05]  /*a990*/  @!P0 BRA `(.L_x_211) ;  /* 0xfffffffc00f08947 */ /* 0x008fea000383ffff */
[----:B------:R-:W-:Y:S05]  /*a9a0*/  BRA `(.L_x_212) ;  /* 0xffffffa400d07947 */ /* 0x000fea000383ffff */
.L_x_84:
[----:B------:R-:W-:-:S07]  /*a9b0*/  MOV R2, UR7 ;  /* 0x0000000700027c02 */ /* 0x000fce0008000f00 */
.L_x_213:
[----:B-1----:R1:W3:Y:S02]  /*a9c0*/  SYNCS.PHASECHK.TRANS64.TRYWAIT P0, [R2+URZ+0x60], R32 ;  /* 0x00006020020075a7 */ /* 0x0022e400080011ff */
[----:B---3--:R-:W-:Y:S05]  /*a9d0*/  @!P0 NANOSLEEP.SYNCS 0x989680 ;  /* 0x009896800000895d */ /* 0x008fea0003900000 */
[----:B------:R-:W3:Y:S02]  /*a9e0*/  @!P0 SYNCS.PHASECHK.TRANS64 P0, [R2+URZ+0x60], R32 ;  /* 0x00006020020085a7 */ /* 0x000ee400080010ff */
[----:B---3--:R-:W-:Y:S05]  /*a9f0*/  @!P0 BRA `(.L_x_213) ;  /* 0xfffffffc00f08947 */ /* 0x008fea000383ffff */
[----:B------:R-:W-:Y:S05]  /*aa00*/  BRA `(.L_x_214) ;  /* 0xffffffa400c47947 */ /* 0x000fea000383ffff */
.L_x_86:
[----:B--2---:R2:W4:Y:S02]  /*aa10*/  SYNCS.PHASECHK.TRANS64.TRYWAIT P0, [R0+URZ+0x80], R2 ;  /* 0x00008002000075a7 */ /* 0x00452400080011ff */
[----:B----4-:R-:W-:Y:S05]  /*aa20*/  @!P0 NANOSLEEP.SYNCS 0x989680 ;  /* 0x009896800000895d */ /* 0x010fea0003900000 */
[----:B------:R-:W4:Y:S02]  /*aa30*/  @!P0 SYNCS.PHASECHK.TRANS64 P0, [R0+URZ+0x80], R2 ;  /* 0x00008002000085a7 */ /* 0x000f2400080010ff */
[----:B----4-:R-:W-:Y:S05]  /*aa40*/  @!P0 BRA `(.L_x_86) ;  /* 0xfffffffc00f08947 */ /* 0x010fea000383ffff */
[----:B------:R-:W-:Y:S05]  /*aa50*/  BRA `(.L_x_215) ;  /* 0xffffffa800887947 */ /* 0x000fea000383ffff */
.L_x_97:
[----:B-1----:R-:W-:Y:S04]  /*aa60*/  MOV R2, UR48 ;  /* 0x0000003000027c02 */ /* 0x002fe80008000f00 */
[----:B------:R1:W3:Y:S03]  /*aa70*/  SYNCS.PHASECHK.TRANS64.TRYWAIT P1, [R2+URZ+0x30], R3 ;  /* 0x00003003020075a7 */ /* 0x0002e600080211ff */
[----:B---3--:R-:W-:Y:S05]  /*aa80*/  @!P1 NANOSLEEP.SYNCS 0x989680 ;  /* 0x009896800000995d */ /* 0x008fea0003900000 */
[----:B------:R-:W3:Y:S02]  /*aa90*/  @!P1 SYNCS.PHASECHK.TRANS64 P1, [R2+URZ+0x30], R3 ;  /* 0x00003003020095a7 */ /* 0x000ee400080210ff */
[----:B---3--:R-:W-:Y:S05]  /*aaa0*/  @!P1 BRA `(.L_x_97) ;  /* 0xfffffffc00ec9947 */ /* 0x008fea000383ffff */
[----:B------:R-:W-:Y:S05]  /*aab0*/  BRA `(.L_x_96) ;  /* 0xffffffb400907947 */ /* 0x000fea000383ffff */
.L_x_99:
[----:B-1----:R1:W4:Y:S02]  /*aac0*/  SYNCS.PHASECHK.TRANS64.TRYWAIT P0, [R83+URZ+0xa0], R0 ;  /* 0x0000a000530075a7 */ /* 0x00232400080011ff */
[----:B----4-:R-:W-:Y:S05]  /*aad0*/  @!P0 NANOSLEEP.SYNCS 0x989680 ;  /* 0x009896800000895d */ /* 0x010fea0003900000 */
[----:B------:R-:W4:Y:S02]  /*aae0*/  @!P0 SYNCS.PHASECHK.TRANS64 P0, [R83+URZ+0xa0], R0 ;  /* 0x0000a000530085a7 */ /* 0x000f2400080010ff */
[----:B----4-:R-:W-:Y:S05]  /*aaf0*/  @!P0 BRA `(.L_x_99) ;  /* 0xfffffffc00f08947 */ /* 0x010fea000383ffff */
[----:B------:R-:W-:Y:S05]  /*ab00*/  BRA `(.L_x_98) ;  /* 0xffffffb400b87947 */ /* 0x000fea000383ffff */
.L_x_108:
[----:B-1----:R1:W2:Y:S02]  /*ab10*/  SYNCS.PHASECHK.TRANS64.TRYWAIT P0, [R2+URZ+0x30], R0 ;  /* 0x00003000020075a7 */ /* 0x0022a400080011ff */
[----:B--2---:R-:W-:Y:S05]  /*ab20*/  @!P0 NANOSLEEP.SYNCS 0x989680 ;  /* 0x009896800000895d */ /* 0x004fea0003900000 */
[----:B------:R-:W2:Y:S02]  /*ab30*/  @!P0 SYNCS.PHASECHK.TRANS64 P0, [R2+URZ+0x30], R0 ;  /* 0x00003000020085a7 */ /* 0x000ea400080010ff */
[----:B--2---:R-:W-:Y:S05]  /*ab40*/  @!P0 BRA `(.L_x_108) ;  /* 0xfffffffc00f08947 */ /* 0x004fea000383ffff */
[----:B------:R-:W-:Y:S05]  /*ab50*/  BRA `(.L_x_107) ;  /* 0xffffffbc00547947 */ /* 0x000fea000383ffff */
.L_x_116:
[----:B-1----:R1:W2:Y:S02]  /*ab60*/  SYNCS.PHASECHK.TRANS64.TRYWAIT P0, [R0+URZ+0x30], R6 ;  /* 0x00003006000075a7 */ /* 0x0022a400080011ff */
[----:B--2---:R-:W-:Y:S05]  /*ab70*/  @!P0 NANOSLEEP.SYNCS 0x989680 ;  /* 0x009896800000895d */ /* 0x004fea0003900000 */
[----:B------:R-:W2:Y:S02]  /*ab80*/  @!P0 SYNCS.PHASECHK.TRANS64 P0, [R0+URZ+0x30], R6 ;  /* 0x00003006000085a7 */ /* 0x000ea400080010ff */
[----:B--2---:R-:W-:Y:S05]  /*ab90*/  @!P0 BRA `(.L_x_116) ;  /* 0xfffffffc00f08947 */ /* 0x004fea000383ffff */
[----:B------:R-:W-:Y:S05]  /*aba0*/  BRA `(.L_x_115) ;  /* 0xffffffc400147947 */ /* 0x000fea000383ffff */
.L_x_124:
[----:B-1----:R1:W2:Y:S02]  /*abb0*/  SYNCS.PHASECHK.TRANS64.TRYWAIT P0, [R0+URZ+0x30], R6 ;  /* 0x00003006000075a7 */ /* 0x0022a400080011ff */
[----:B--2---:R-:W-:Y:S05]  /*abc0*/  @!P0 NANOSLEEP.SYNCS 0x989680 ;  /* 0x009896800000895d */ /* 0x004fea0003900000 */
[----:B------:R-:W2:Y:S02]  /*abd0*/  @!P0 SYNCS.PHASECHK.TRANS64 P0, [R0+URZ+0x30], R6 ;  /* 0x00003006000085a7 */ /* 0x000ea400080010ff */
[----:B--2---:R-:W-:Y:S05]  /*abe0*/  @!P0 BRA `(.L_x_124) ;  /* 0xfffffffc00f08947 */ /* 0x004fea000383ffff */
[----:B------:R-:W-:Y:S05]  /*abf0*/  BRA `(.L_x_123) ;  /* 0xffffffc800d87947 */ /* 0x000fea000383ffff */
.L_x_132:
[----:B-1----:R1:W2:Y:S02]  /*ac00*/  SYNCS.PHASECHK.TRANS64.TRYWAIT P0, [R0+URZ+0x30], R6 ;  /* 0x00003006000075a7 */ /* 0x0022a400080011ff */
[----:B--2---:R-:W-:Y:S05]  /*ac10*/  @!P0 NANOSLEEP.SYNCS 0x989680 ;  /* 0x009896800000895d */ /* 0x004fea0003900000 */
[----:B------:R-:W2:Y:S02]  /*ac20*/  @!P0 SYNCS.PHASECHK.TRANS64 P0, [R0+URZ+0x30], R6 ;  /* 0x00003006000085a7 */ /* 0x000ea400080010ff */
[----:B--2---:R-:W-:Y:S05]  /*ac30*/  @!P0 BRA `(.L_x_132) ;  /* 0xfffffffc00f08947 */ /* 0x004fea000383ffff */
[----:B------:R-:W-:Y:S05]  /*ac40*/  BRA `(.L_x_131) ;  /* 0xffffffd000a87947 */ /* 0x000fea000383ffff */
.L_x_140:
[----:B-1----:R1:W2:Y:S02]  /*ac50*/  SYNCS.PHASECHK.TRANS64.TRYWAIT P0, [R0+URZ+0x30], R6 ;  /* 0x00003006000075a7 */ /* 0x0022a400080011ff */
[----:B--2---:R-:W-:Y:S05]  /*ac60*/  @!P0 NANOSLEEP.SYNCS 0x989680 ;  /* 0x009896800000895d */ /* 0x004fea0003900000 */
[----:B------:R-:W2:Y:S02]  /*ac70*/  @!P0 SYNCS.PHASECHK.TRANS64 P0, [R0+URZ+0x30], R6 ;  /* 0x00003006000085a7 */ /* 0x000ea400080010ff */
[----:B--2---:R-:W-:Y:S05]  /*ac80*/  @!P0 BRA `(.L_x_140) ;  /* 0xfffffffc00f08947 */ /* 0x004fea000383ffff */
[----:B------:R-:W-:Y:S05]  /*ac90*/  BRA `(.L_x_139) ;  /* 0xffffffd800887947 */ /* 0x000fea000383ffff */
.L_x_148:
[----:B-1----:R1:W2:Y:S02]  /*aca0*/  SYNCS.PHASECHK.TRANS64.TRYWAIT P0, [R0+URZ+0x30], R6 ;  /* 0x00003006000075a7 */ /* 0x0022a400080011ff */
[----:B--2---:R-:W-:Y:S05]  /*acb0*/  @!P0 NANOSLEEP.SYNCS 0x989680 ;  /* 0x009896800000895d */ /* 0x004fea0003900000 */
[----:B------:R-:W2:Y:S02]  /*acc0*/  @!P0 SYNCS.PHASECHK.TRANS64 P0, [R0+URZ+0x30], R6 ;  /* 0x00003006000085a7 */ /* 0x000ea400080010ff */
[----:B--2---:R-:W-:Y:S05]  /*acd0*/  @!P0 BRA `(.L_x_148) ;  /* 0xfffffffc00f08947 */ /* 0x004fea000383ffff */
[----:B------:R-:W-:Y:S05]  /*ace0*/  BRA `(.L_x_147) ;  /* 0xffffffe0005c7947 */ /* 0x000fea000383ffff */
.L_x_156:
[----:B-1----:R1:W2:Y:S02]  /*acf0*/  SYNCS.PHASECHK.TRANS64.TRYWAIT P0, [R0+URZ+0x30], R87 ;  /* 0x00003057000075a7 */ /* 0x0022a400080011ff */
[----:B--2---:R-:W-:Y:S05]  /*ad00*/  @!P0 NANOSLEEP.SYNCS 0x989680 ;  /* 0x009896800000895d */ /* 0x004fea0003900000 */
[----:B------:R-:W2:Y:S02]  /*ad10*/  @!P0 SYNCS.PHASECHK.TRANS64 P0, [R0+URZ+0x30], R87 ;  /* 0x00003057000085a7 */ /* 0x000ea400080010ff */
[----:B--2---:R-:W-:Y:S05]  /*ad20*/  @!P0 BRA `(.L_x_156) ;  /* 0xfffffffc00f08947 */ /* 0x004fea000383ffff */
[----:B------:R-:W-:Y:S05]  /*ad30*/  BRA `(.L_x_155) ;  /* 0xffffffe800307947 */ /* 0x000fea000383ffff */
        .weak           $__internal_0_$__cuda_sm10x_tcgen05_guardrail_trap_col_being_dealloced_not_returned_by_alloc
        .type           $__internal_0_$__cuda_sm10x_tcgen05_guardrail_trap_col_being_dealloced_not_returned_by_alloc,@function
        .size           $__internal_0_$__cuda_sm10x_tcgen05_guardrail_trap_col_being_dealloced_not_returned_by_alloc,($__internal_1_$__cuda_sm10x_tcgen05_guardrail_trap_phase_invalid_during_alloc - $__internal_0_$__cuda_sm10x_tcgen05_guardrail_trap_col_being_dealloced_not_returned_by_alloc)
$__internal_0_$__cuda_sm10x_tcgen05_guardrail_trap_col_being_dealloced_not_returned_by_alloc:
[----:B------:R-:W-:Y:S05]  /*ad40*/  BPT.TRAP 0x1 ;  /* 0x000000040000795c */ /* 0x000fea0000300000 */
[----:B------:R-:W-:-:S04]  /*ad50*/  HFMA2 R3, -RZ, RZ, 0, 0 ;  /* 0x00000000ff037431 */ /* 0x000fc800000001ff */
[----:B------:R-:W-:Y:S05]  /*ad60*/  RET.REL.NODEC R2 `(_ZN7cutlass13device_kernelINS_4gemm6kernel13GemmUniversalIN4cute5tupleIJiiiiEEENS1_10collective13CollectiveMmaINS1_35MainloopSm100TmaUmmaWarpSpecializedILi3ELi2ELi4ENS5_IJNS4_1CILi1EEESB_SB_EEEEENS5_IJNSA_ILi128EEESE_NSA_ILi64EEEEEEfNS5_IJlSB_lEEEfSH_NS4_8TiledMMAINS4_8MMA_AtomIJNS4_17SM100_MMA_TF32_SSINS_10tfloat32_tESL_fLi128ELi128ELNS4_4UMMA5MajorE0ELSN_0ELNSM_7ScaleInE0ELSO_0EEEEEENS4_6LayoutISC_NS5_IJNSA_ILi0EEESS_SS_EEEEENS5_IJNS4_10UnderscoreESV_SV_EEEEENS4_13SM90_TMA_LOADENS4_14ComposedLayoutINS4_7SwizzleILi3ELi4ELi3EEENS4_18smem_ptr_flag_bitsILi32EEENSR_INS5_IJNSA_ILi8EEENSA_ILi32EEEEEENS5_IJS15_SB_EEEEEEEvNS4_8identityESY_S19_vS1A_EENS_8epilogue10collective18CollectiveEpilogueINS1C_23Sm100TmaWarpSpecializedILi4ELi2ELi16ELb1ELb0EEEJSG_NS5_IJNSR_ISE_SB_EENSR_INSA_ILi16EEESB_EEEEEfSH_fSH_NS1C_6fusion15FusionCallbacksIS1G_NS1L_17LinearCombinationIffffLNS_15FloatRoundStyleE2EEESG_S1K_JEEENS4_5SM1004TMEM4LOAD26SM100_TMEM_LOAD_32dp32b16xESY_NSZ_INS10_ILi2ELi4ELi3EEES13_NSR_INS5_IJS14_S1I_EEENS5_IJS1I_SB_EEEEEEENS4_39AutoVectorizingCopyWithAssumedAlignmentILi128EEENS4_14SM90_TMA_STOREES1Z_S21_S21_EEEvvEEEEvNT_6ParamsE) ;  /* 0xffffff5002a47950 */ /* 0x000fea0003c3ffff */
        .weak           $__internal_1_$__cuda_sm10x_tcgen05_guardrail_trap_phase_invalid_during_alloc
        .type           $__internal_1_$__cuda_sm10x_tcgen05_guardrail_trap_phase_invalid_during_alloc,@function
        .size           $__internal_1_$__cuda_sm10x_tcgen05_guardrail_trap_phase_invalid_during_alloc,($__internal_2_$__cuda_sm10x_tcgen05_guardrail_trap_unallocated_columns_being_dealloced - $__internal_1_$__cuda_sm10x_tcgen05_guardrail_trap_phase_invalid_during_alloc)
$__internal_1_$__cuda_sm10x_tcgen05_guardrail_trap_phase_invalid_during_alloc:
[----:B------:R-:W-:Y:S05]  /*ad70*/  BPT.TRAP 0x1 ;  /* 0x000000040000795c */ /* 0x000fea0000300000 */
[----:B------:R-:W-:-:S04]  /*ad80*/  MOV R3, 0x0 ;  /* 0x0000000000037802 */ /* 0x000fc80000000f00 */
[----:B------:R-:W-:Y:S05]  /*ad90*/  RET.REL.NODEC R2 `(_ZN7cutlass13device_kernelINS_4gemm6kernel13GemmUniversalIN4cute5tupleIJiiiiEEENS1_10collective13CollectiveMmaINS1_35MainloopSm100TmaUmmaWarpSpecializedILi3ELi2ELi4ENS5_IJNS4_1CILi1EEESB_SB_EEEEENS5_IJNSA_ILi128EEESE_NSA_ILi64EEEEEEfNS5_IJlSB_lEEEfSH_NS4_8TiledMMAINS4_8MMA_AtomIJNS4_17SM100_MMA_TF32_SSINS_10tfloat32_tESL_fLi128ELi128ELNS4_4UMMA5MajorE0ELSN_0ELNSM_7ScaleInE0ELSO_0EEEEEENS4_6LayoutISC_NS5_IJNSA_ILi0EEESS_SS_EEEEENS5_IJNS4_10UnderscoreESV_SV_EEEEENS4_13SM90_TMA_LOADENS4_14ComposedLayoutINS4_7SwizzleILi3ELi4ELi3EEENS4_18smem_ptr_flag_bitsILi32EEENSR_INS5_IJNSA_ILi8EEENSA_ILi32EEEEEENS5_IJS15_SB_EEEEEEEvNS4_8identityESY_S19_vS1A_EENS_8epilogue10collective18CollectiveEpilogueINS1C_23Sm100TmaWarpSpecializedILi4ELi2ELi16ELb1ELb0EEEJSG_NS5_IJNSR_ISE_SB_EENSR_INSA_ILi16EEESB_EEEEEfSH_fSH_NS1C_6fusion15FusionCallbacksIS1G_NS1L_17LinearCombinationIffffLNS_15FloatRoundStyleE2EEESG_S1K_JEEENS4_5SM1004TMEM4LOAD26SM100_TMEM_LOAD_32dp32b16xESY_NSZ_INS10_ILi2ELi4ELi3EEES13_NSR_INS5_IJS14_S1I_EEENS5_IJS1I_SB_EEEEEEENS4_39AutoVectorizingCopyWithAssumedAlignmentILi128EEENS4_14SM90_TMA_STOREES1Z_S21_S21_EEEvvEEEEvNT_6ParamsE) ;  /* 0xffffff5002987950 */ /* 0x000fea0003c3ffff */
        .weak           $__internal_2_$__cuda_sm10x_tcgen05_guardrail_trap_unallocated_columns_being_dealloced
        .type           $__internal_2_$__cuda_sm10x_tcgen05_guardrail_trap_unallocated_columns_being_dealloced,@function
        .size           $__internal_2_$__cuda_sm10x_tcgen05_guardrail_trap_unallocated_columns_being_dealloced,(.L_x_217 - $__internal_2_$__cuda_sm10x_tcgen05_guardrail_trap_unallocated_columns_being_dealloced)
$__internal_2_$__cuda_sm10x_tcgen05_guardrail_trap_unallocated_columns_being_dealloced:
[----:B------:R-:W-:Y:S05]  /*ada0*/  BPT.TRAP 0x1 ;  /* 0x000000040000795c */ /* 0x000fea0000300000 */
[----:B------:R-:W-:-:S04]  /*adb0*/  HFMA2 R3, -RZ, RZ, 0, 0 ;  /* 0x00000000ff037431 */ /* 0x000fc800000001ff */
[----:B------:R-:W-:Y:S05]  /*adc0*/  RET.REL.NODEC R2 `(_ZN7cutlass13device_kernelINS_4gemm6kernel13GemmUniversalIN4cute5tupleIJiiiiEEENS1_10collective13CollectiveMmaINS1_35MainloopSm100TmaUmmaWarpSpecializedILi3ELi2ELi4ENS5_IJNS4_1CILi1EEESB_SB_EEEEENS5_IJNSA_ILi128EEESE_NSA_ILi64EEEEEEfNS5_IJlSB_lEEEfSH_NS4_8TiledMMAINS4_8MMA_AtomIJNS4_17SM100_MMA_TF32_SSINS_10tfloat32_tESL_fLi128ELi128ELNS4_4UMMA5MajorE0ELSN_0ELNSM_7ScaleInE0ELSO_0EEEEEENS4_6LayoutISC_NS5_IJNSA_ILi0EEESS_SS_EEEEENS5_IJNS4_10UnderscoreESV_SV_EEEEENS4_13SM90_TMA_LOADENS4_14ComposedLayoutINS4_7SwizzleILi3ELi4ELi3EEENS4_18smem_ptr_flag_bitsILi32EEENSR_INS5_IJNSA_ILi8EEENSA_ILi32EEEEEENS5_IJS15_SB_EEEEEEEvNS4_8identityESY_S19_vS1A_EENS_8epilogue10collective18CollectiveEpilogueINS1C_23Sm100TmaWarpSpecializedILi4ELi2ELi16ELb1ELb0EEEJSG_NS5_IJNSR_ISE_SB_EENSR_INSA_ILi16EEESB_EEEEEfSH_fSH_NS1C_6fusion15FusionCallbacksIS1G_NS1L_17LinearCombinationIffffLNS_15FloatRoundStyleE2EEESG_S1K_JEEENS4_5SM1004TMEM4LOAD26SM100_TMEM_LOAD_32dp32b16xESY_NSZ_INS10_ILi2ELi4ELi3EEES13_NSR_INS5_IJS14_S1I_EEENS5_IJS1I_SB_EEEEEEENS4_39AutoVectorizingCopyWithAssumedAlignmentILi128EEENS4_14SM90_TMA_STOREES1Z_S21_S21_EEEvvEEEEvNT_6ParamsE) ;  /* 0xffffff50028c7950 */ /* 0x000fea0003c3ffff */
.L_x_216:
[----:B------:R-:W-:-:S00]  /*add0*/  BRA `(.L_x_216) ;  /* 0xfffffffc00fc7947 */ /* 0x000fc0000383ffff */
[----:B------:R-:W-:-:S00]  /*ade0*/  NOP ;  /* 0x0000000000007918 */ /* 0x000fc00000000000 */
        /* <DEDUP_REMOVED lines=9> */
.L_x_217:


//--------------------- .nv.global.init           --------------------------
	.section	.nv.global.init,"aw",@progbits
.nv.global.init:
	.type		$str$27,@object
	.size		$str$27,($str$28 - $str$27)
$str$27:
        /*0000*/ 	.byte	0x28, 0x61, 0x64, 0x64, 0x72, 0x65, 0x73, 0x73, 0x20, 0x26, 0x20, 0x6d, 0x61, 0x73, 0x6b, 0x29
        /*0010*/ 	.byte	0x20, 0x3d, 0x3d, 0x20, 0x30, 0x00
	.type		$str$28,@object
	.size		$str$28,($str$26 - $str$28)
$str$28:
        /*0016*/ 	.byte	0x2f, 0x74, 0x6d, 0x70, 0x2f, 0x63, 0x75, 0x74, 0x6c, 0x61, 0x73, 0x73, 0x5f, 0x73, 0x77, 0x65
        /*0026*/ 	.byte	0x65, 0x70, 0x5f, 0x73, 0x72, 0x63, 0x2f, 0x69, 0x6e, 0x63, 0x6c, 0x75, 0x64, 0x65, 0x2f, 0x63
        /*0036*/ 	.byte	0x75, 0x74, 0x65, 0x2f, 0x70, 0x6f, 0x69, 0x6e, 0x74, 0x65, 0x72, 0x5f, 0x66, 0x6c, 0x61, 0x67
        /*0046*/ 	.byte	0x67, 0x65, 0x64, 0x2e, 0x68, 0x70, 0x70, 0x00
	.type		$str$26,@object
	.size		$str$26,($str$25 - $str$26)
$str$26:
        /*004e*/ 	.byte	0x2f, 0x74, 0x6d, 0x70, 0x2f, 0x63, 0x75, 0x74, 0x6c, 0x61, 0x73, 0x73, 0x5f, 0x73, 0x77, 0x65
        /*005e*/ 	.byte	0x65, 0x70, 0x5f, 0x73, 0x72, 0x63, 0x2f, 0x69, 0x6e, 0x63, 0x6c, 0x75, 0x64, 0x65, 0x2f, 0x63
        /*006e*/ 	.byte	0x75, 0x74, 0x65, 0x2f, 0x61, 0x74, 0x6f, 0x6d, 0x2f, 0x63, 0x6f, 0x70, 0x79, 0x5f, 0x74, 0x72
        /*007e*/ 	.byte	0x61, 0x69, 0x74, 0x73, 0x5f, 0x73, 0x6d, 0x31, 0x30, 0x30, 0x2e, 0x68, 0x70, 0x70, 0x00
	.type		$str$25,@object
	.size		$str$25,(__unnamed_1 - $str$25)
$str$25:
        /*008d*/ 	.byte	0x28, 0x28, 0x75, 0x69, 0x6e, 0x74, 0x33, 0x32, 0x5f, 0x74, 0x28, 0x74, 0x68, 0x72, 0x65, 0x61
        /*009d*/ 	.byte	0x64, 0x49, 0x64, 0x78, 0x2e, 0x78, 0x29, 0x20, 0x2f, 0x20, 0x33, 0x32, 0x29, 0x20, 0x25, 0x20
        /*00ad*/ 	.byte	0x34, 0x29, 0x20, 0x3d, 0x3d, 0x20, 0x28, 0x28, 0x28, 0x74, 0x6d, 0x65, 0x6d, 0x5f, 0x61, 0x64
        /*00bd*/ 	.byte	0x64, 0x72, 0x20, 0x3e, 0x3e, 0x20, 0x31, 0x36, 0x29, 0x20, 0x2f, 0x20, 0x33, 0x32, 0x29, 0x20
        /*00cd*/ 	.byte	0x25, 0x20, 0x34, 0x29, 0x00
	.type		__unnamed_1,@object
	.size		__unnamed_1,(__unnamed_2 - __unnamed_1)
__unnamed_1:
        /*00d2*/ 	.byte	0x61, 0x75, 0x74, 0x6f, 0x20, 0x63, 0x75, 0x74, 0x65, 0x3a, 0x3a, 0x61, 0x73, 0x5f, 0x70, 0x6f
        /* <DEDUP_REMOVED lines=23> */
        /*0252*/ 	.byte	0x43, 0x3c, 0x32, 0x30, 0x34, 0x38, 0x3e, 0x3e, 0x3e, 0x3e, 0x5d, 0x00
	.type		__unnamed_2,@object
	.size		__unnamed_2,(.L_2 - __unnamed_2)
__unnamed_2:
        /* <DEDUP_REMOVED lines=42> */
        /*04fe*/ 	.byte	0x3e, 0x5d, 0x00
.L_2:


//--------------------- .nv.shared._ZN7cutlass13device_kernelINS_4gemm6kernel13GemmUniversalIN4cute5tupleIJiiiiEEENS1_10collective13CollectiveMmaINS1_35MainloopSm100TmaUmmaWarpSpecializedILi3ELi2ELi4ENS5_IJNS4_1CILi1EEESB_SB_EEEEENS5_IJNSA_ILi128EEESE_NSA_ILi64EEEEEEfNS5_IJlSB_lEEEfSH_NS4_8TiledMMAINS4_8MMA_AtomIJNS4_17SM100_MMA_TF32_SSINS_10tfloat32_tESL_fLi128ELi128ELNS4_4UMMA5MajorE0ELSN_0ELNSM_7ScaleInE0ELSO_0EEEEEENS4_6LayoutISC_NS5_IJNSA_ILi0EEESS_SS_EEEEENS5_IJNS4_10UnderscoreESV_SV_EEEEENS4_13SM90_TMA_LOADENS4_14ComposedLayoutINS4_7SwizzleILi3ELi4ELi3EEENS4_18smem_ptr_flag_bitsILi32EEENSR_INS5_IJNSA_ILi8EEENSA_ILi32EEEEEENS5_IJS15_SB_EEEEEEEvNS4_8identityESY_S19_vS1A_EENS_8epilogue10collective18CollectiveEpilogueINS1C_23Sm100TmaWarpSpecializedILi4ELi2ELi16ELb1ELb0EEEJSG_NS5_IJNSR_ISE_SB_EENSR_INSA_ILi16EEESB_EEEEEfSH_fSH_NS1C_6fusion15FusionCallbacksIS1G_NS1L_17LinearCombinationIffffLNS_15FloatRoundStyleE2EEESG_S1K_JEEENS4_5SM1004TMEM4LOAD26SM100_TMEM_LOAD_32dp32b16xESY_NSZ_INS10_ILi2ELi4ELi3EEES13_NSR_INS5_IJS14_S1I_EEENS5_IJS1I_SB_EEEEEEENS4_39AutoVectorizingCopyWithAssumedAlignmentILi128EEENS4_14SM90_TMA_STOREES1Z_S21_S21_EEEvvEEEEvNT_6ParamsE --------------------------
	.section	.nv.shared._ZN7cutlass13device_kernelINS_4gemm6kernel13GemmUniversalIN4cute5tupleIJiiiiEEENS1_10collective13CollectiveMmaINS1_35MainloopSm100TmaUmmaWarpSpecializedILi3ELi2ELi4ENS5_IJNS4_1CILi1EEESB_SB_EEEEENS5_IJNSA_ILi128EEESE_NSA_ILi64EEEEEEfNS5_IJlSB_lEEEfSH_NS4_8TiledMMAINS4_8MMA_AtomIJNS4_17SM100_MMA_TF32_SSINS_10tfloat32_tESL_fLi128ELi128ELNS4_4UMMA5MajorE0ELSN_0ELNSM_7ScaleInE0ELSO_0EEEEEENS4_6LayoutISC_NS5_IJNSA_ILi0EEESS_SS_EEEEENS5_IJNS4_10UnderscoreESV_SV_EEEEENS4_13SM90_TMA_LOADENS4_14ComposedLayoutINS4_7SwizzleILi3ELi4ELi3EEENS4_18smem_ptr_flag_bitsILi32EEENSR_INS5_IJNSA_ILi8EEENSA_ILi32EEEEEENS5_IJS15_SB_EEEEEEEvNS4_8identityESY_S19_vS1A_EENS_8epilogue10collective18CollectiveEpilogueINS1C_23Sm100TmaWarpSpecializedILi4ELi2ELi16ELb1ELb0EEEJSG_NS5_IJNSR_ISE_SB_EENSR_INSA_ILi16EEESB_EEEEEfSH_fSH_NS1C_6fusion15FusionCallbacksIS1G_NS1L_17LinearCombinationIffffLNS_15FloatRoundStyleE2EEESG_S1K_JEEENS4_5SM1004TMEM4LOAD26SM100_TMEM_LOAD_32dp32b16xESY_NSZ_INS10_ILi2ELi4ELi3EEES13_NSR_INS5_IJS14_S1I_EEENS5_IJS1I_SB_EEEEEEENS4_39AutoVectorizingCopyWithAssumedAlignmentILi128EEENS4_14SM90_TMA_STOREES1Z_S21_S21_EEEvvEEEEvNT_6ParamsE,"aw",@nobits
	.sectionflags	@""
	.align	16
	.zero		1024


//--------------------- .nv.shared.reserved.0     --------------------------
	.section	.nv.shared.reserved.0,"aw",@nobits
	.weak		__nv_reservedSMEM_offset_0_alias
	.size		__nv_reservedSMEM_offset_0_alias, 0, 64
	.other		__nv_reservedSMEM_offset_0_alias,@"STO_CUDA_RESERVED_SHARED STV_DEFAULT"
__nv_reservedSMEM_offset_0_alias:
	.zero		0
.nv.shared.reserved.0:
	.zero		64
	.weak		__nv_reservedSMEM_tcgen05_partition
	.type		__nv_reservedSMEM_tcgen05_partition,@object
	.size		__nv_reservedSMEM_tcgen05_partition,(.L_0 - __nv_reservedSMEM_tcgen05_partition)
__nv_reservedSMEM_tcgen05_partition:
	.zero		32
.L_0:


//--------------------- .nv.global                --------------------------
	.section	.nv.global,"aw",@nobits
.nv.global:
	.type		_ZN40_INTERNAL_36fa4ba2_4_k_cu_cf1cfa03_264534cute1_E,@object
	.size		_ZN40_INTERNAL_36fa4ba2_4_k_cu_cf1cfa03_264534cute1_E,(_ZN40_INTERNAL_36fa4ba2_4_k_cu_cf1cfa03_264534cuda3std3__45__cpo6cbeginE - _ZN40_INTERNAL_36fa4ba2_4_k_cu_cf1cfa03_264534cute1_E)
_ZN40_INTERNAL_36fa4ba2_4_k_cu_cf1cfa03_264534cute1_E:
	.zero		1
	.type		_ZN40_INTERNAL_36fa4ba2_4_k_cu_cf1cfa03_264534cuda3std3__45__cpo6cbeginE,@object
	.size		_ZN40_INTERNAL_36fa4ba2_4_k_cu_cf1cfa03_264534cuda3std3__45__cpo6cbeginE,(_ZN40_INTERNAL_36fa4ba2_4_k_cu_cf1cfa03_264534cuda3std3__48in_placeE - _ZN40_INTERNAL_36fa4ba2_4_k_cu_cf1cfa03_264534cuda3std3__45__cpo6cbeginE)
_ZN40_INTERNAL_36fa4ba2_4_k_cu_cf1cfa03_264534cuda3std3__45__cpo6cbeginE:
	.zero		1
	.type		_ZN40_INTERNAL_36fa4ba2_4_k_cu_cf1cfa03_264534cuda3std3__48in_placeE,@object
	.size		_ZN40_INTERNAL_36fa4ba2_4_k_cu_cf1cfa03_264534cuda3std3__48in_placeE,(_ZN40_INTERNAL_36fa4ba2_4_k_cu_cf1cfa03_264534cuda3std6ranges3__45__cpo9iter_moveE - _ZN40_INTERNAL_36fa4ba2_4_k_cu_cf1cfa03_264534cuda3std3__48in_placeE)
_ZN40_INTERNAL_36fa4ba2_4_k_cu_cf1cfa03_264534cuda3std3__48in_placeE:
	.zero		1
	.type		_ZN40_INTERNAL_36fa4ba2_4_k_cu_cf1cfa03_264534cuda3std6ranges3__45__cpo9iter_moveE,@object
	.size		_ZN40_INTERNAL_36fa4ba2_4_k_cu_cf1cfa03_264534cuda3std6ranges3__45__cpo9iter_moveE,(_ZN40_INTERNAL_36fa4ba2_4_k_cu_cf1cfa03_264534cuda3std3__45__cpo5beginE - _ZN40_INTERNAL_36fa4ba2_4_k_cu_cf1cfa03_264534cuda3std6ranges3__45__cpo9iter_moveE)
_ZN40_INTERNAL_36fa4ba2_4_k_cu_cf1cfa03_264534cuda3std6ranges3__45__cpo9iter_moveE:
	.zero		1
	.type		_ZN40_INTERNAL_36fa4ba2_4_k_cu_cf1cfa03_264534cuda3std3__45__cpo5beginE,@object
	.size		_ZN40_INTERNAL_36fa4ba2_4_k_cu_cf1cfa03_264534cuda3std3__45__cpo5beginE,(_ZN40_INTERNAL_36fa4ba2_4_k_cu_cf1cfa03_264534cuda3std3__442_GLOBAL__N__36fa4ba2_4_k_cu_cf1cfa03_264536ignoreE - _ZN40_INTERNAL_36fa4ba2_4_k_cu_cf1cfa03_264534cuda3std3__45__cpo5beginE)
_ZN40_INTERNAL_36fa4ba2_4_k_cu_cf1cfa03_264534cuda3std3__45__cpo5beginE:
	.zero		1
	.type		_ZN40_INTERNAL_36fa4ba2_4_k_cu_cf1cfa03_264534cuda3std3__442_GLOBAL__N__36fa4ba2_4_k_cu_cf1cfa03_264536ignoreE,@object
	.size		_ZN40_INTERNAL_36fa4ba2_4_k_cu_cf1cfa03_264534cuda3std3__442_GLOBAL__N__36fa4ba2_4_k_cu_cf1cfa03_264536ignoreE,(_ZN40_INTERNAL_36fa4ba2_4_k_cu_cf1cfa03_264534cute7productE - _ZN40_INTERNAL_36fa4ba2_4_k_cu_cf1cfa03_264534cuda3std3__442_GLOBAL__N__36fa4ba2_4_k_cu_cf1cfa03_264536ignoreE)
_ZN40_INTERNAL_36fa4ba2_4_k_cu_cf1cfa03_264534cuda3std3__442_GLOBAL__N__36fa4ba2_4_k_cu_cf1cfa03_264536ignoreE:
	.zero		1
	.type		_ZN40_INTERNAL_36fa4ba2_4_k_cu_cf1cfa03_264534cute7productE,@object
	.size		_ZN40_INTERNAL_36fa4ba2_4_k_cu_cf1cfa03_264534cute7productE,(_ZN40_INTERNAL_36fa4ba2_4_k_cu_cf1cfa03_264534cuda3std3__45__cpo3endE - _ZN40_INTERNAL_36fa4ba2_4_k_cu_cf1cfa03_264534cute7productE)
_ZN40_INTERNAL_36fa4ba2_4_k_cu_cf1cfa03_264534cute7productE:
	.zero		1
	.type		_ZN40_INTERNAL_36fa4ba2_4_k_cu_cf1cfa03_264534cuda3std3__45__cpo3endE,@object
	.size		_ZN40_INTERNAL_36fa4ba2_4_k_cu_cf1cfa03_264534cuda3std3__45__cpo3endE,(_ZN40_INTERNAL_36fa4ba2_4_k_cu_cf1cfa03_264534cuda3std3__419piecewise_constructE - _ZN40_INTERNAL_36fa4ba2_4_k_cu_cf1cfa03_264534cuda3std3__45__cpo3endE)
_ZN40_INTERNAL_36fa4ba2_4_k_cu_cf1cfa03_264534cuda3std3__45__cpo3endE:
	.zero		1
	.type		_ZN40_INTERNAL_36fa4ba2_4_k_cu_cf1cfa03_264534cuda3std3__419piecewise_constructE,@object
	.size		_ZN40_INTERNAL_36fa4ba2_4_k_cu_cf1cfa03_264534cuda3std3__419piecewise_constructE,(_ZN40_INTERNAL_36fa4ba2_4_k_cu_cf1cfa03_264534cuda3std3__45__cpo4cendE - _ZN40_INTERNAL_36fa4ba2_4_k_cu_cf1cfa03_264534cuda3std3__419piecewise_constructE)
_ZN40_INTERNAL_36fa4ba2_4_k_cu_cf1cfa03_264534cuda3std3__419piecewise_constructE:
	.zero		1
	.type		_ZN40_INTERNAL_36fa4ba2_4_k_cu_cf1cfa03_264534cuda3std3__45__cpo4cendE,@object
	.size		_ZN40_INTERNAL_36fa4ba2_4_k_cu_cf1cfa03_264534cuda3std3__45__cpo4cendE,(_ZN40_INTERNAL_36fa4ba2_4_k_cu_cf1cfa03_264534cuda3std6ranges3__45__cpo4swapE - _ZN40_INTERNAL_36fa4ba2_4_k_cu_cf1cfa03_264534cuda3std3__45__cpo4cendE)
_ZN40_INTERNAL_36fa4ba2_4_k_cu_cf1cfa03_264534cuda3std3__45__cpo4cendE:
	.zero		1
	.type		_ZN40_INTERNAL_36fa4ba2_4_k_cu_cf1cfa03_264534cuda3std6ranges3__45__cpo4swapE,@object
	.size		_ZN40_INTERNAL_36fa4ba2_4_k_cu_cf1cfa03_264534cuda3std6ranges3__45__cpo4swapE,(.L_10 - _ZN40_INTERNAL_36fa4ba2_4_k_cu_cf1cfa03_264534cuda3std6ranges3__45__cpo4swapE)
_ZN40_INTERNAL_36fa4ba2_4_k_cu_cf1cfa03_264534cuda3std6ranges3__45__cpo4swapE:
	.zero		1
.L_10:


//--------------------- .nv.constant0._ZN7cutlass13device_kernelINS_4gemm6kernel13GemmUniversalIN4cute5tupleIJiiiiEEENS1_10collective13CollectiveMmaINS1_35MainloopSm100TmaUmmaWarpSpecializedILi3ELi2ELi4ENS5_IJNS4_1CILi1EEESB_SB_EEEEENS5_IJNSA_ILi128EEESE_NSA_ILi64EEEEEEfNS5_IJlSB_lEEEfSH_NS4_8TiledMMAINS4_8MMA_AtomIJNS4_17SM100_MMA_TF32_SSINS_10tfloat32_tESL_fLi128ELi128ELNS4_4UMMA5MajorE0ELSN_0ELNSM_7ScaleInE0ELSO_0EEEEEENS4_6LayoutISC_NS5_IJNSA_ILi0EEESS_SS_EEEEENS5_IJNS4_10UnderscoreESV_SV_EEEEENS4_13SM90_TMA_LOADENS4_14ComposedLayoutINS4_7SwizzleILi3ELi4ELi3EEENS4_18smem_ptr_flag_bitsILi32EEENSR_INS5_IJNSA_ILi8EEENSA_ILi32EEEEEENS5_IJS15_SB_EEEEEEEvNS4_8identityESY_S19_vS1A_EENS_8epilogue10collective18CollectiveEpilogueINS1C_23Sm100TmaWarpSpecializedILi4ELi2ELi16ELb1ELb0EEEJSG_NS5_IJNSR_ISE_SB_EENSR_INSA_ILi16EEESB_EEEEEfSH_fSH_NS1C_6fusion15FusionCallbacksIS1G_NS1L_17LinearCombinationIffffLNS_15FloatRoundStyleE2EEESG_S1K_JEEENS4_5SM1004TMEM4LOAD26SM100_TMEM_LOAD_32dp32b16xESY_NSZ_INS10_ILi2ELi4ELi3EEES13_NSR_INS5_IJS14_S1I_EEENS5_IJS1I_SB_EEEEEEENS4_39AutoVectorizingCopyWithAssumedAlignmentILi128EEENS4_14SM90_TMA_STOREES1Z_S21_S21_EEEvvEEEEvNT_6ParamsE --------------------------
	.section	.nv.constant0._ZN7cutlass13device_kernelINS_4gemm6kernel13GemmUniversalIN4cute5tupleIJiiiiEEENS1_10collective13CollectiveMmaINS1_35MainloopSm100TmaUmmaWarpSpecializedILi3ELi2ELi4ENS5_IJNS4_1CILi1EEESB_SB_EEEEENS5_IJNSA_ILi128EEESE_NSA_ILi64EEEEEEfNS5_IJlSB_lEEEfSH_NS4_8TiledMMAINS4_8MMA_AtomIJNS4_17SM100_MMA_TF32_SSINS_10tfloat32_tESL_fLi128ELi128ELNS4_4UMMA5MajorE0ELSN_0ELNSM_7ScaleInE0ELSO_0EEEEEENS4_6LayoutISC_NS5_IJNSA_ILi0EEESS_SS_EEEEENS5_IJNS4_10UnderscoreESV_SV_EEEEENS4_13SM90_TMA_LOADENS4_14ComposedLayoutINS4_7SwizzleILi3ELi4ELi3EEENS4_18smem_ptr_flag_bitsILi32EEENSR_INS5_IJNSA_ILi8EEENSA_ILi32EEEEEENS5_IJS15_SB_EEEEEEEvNS4_8identityESY_S19_vS1A_EENS_8epilogue10collective18CollectiveEpilogueINS1C_23Sm100TmaWarpSpecializedILi4ELi2ELi16ELb1ELb0EEEJSG_NS5_IJNSR_ISE_SB_EENSR_INSA_ILi16EEESB_EEEEEfSH_fSH_NS1C_6fusion15FusionCallbacksIS1G_NS1L_17LinearCombinationIffffLNS_15FloatRoundStyleE2EEESG_S1K_JEEENS4_5SM1004TMEM4LOAD26SM100_TMEM_LOAD_32dp32b16xESY_NSZ_INS10_ILi2ELi4ELi3EEES13_NSR_INS5_IJS14_S1I_EEENS5_IJS1I_SB_EEEEEEENS4_39AutoVectorizingCopyWithAssumedAlignmentILi128EEENS4_14SM90_TMA_STOREES1Z_S21_S21_EEEvvEEEEvNT_6ParamsE,"a",@progbits
	.sectionflags	@""
	.align	4
.nv.constant0._ZN7cutlass13device_kernelINS_4gemm6kernel13GemmUniversalIN4cute5tupleIJiiiiEEENS1_10collective13CollectiveMmaINS1_35MainloopSm100TmaUmmaWarpSpecializedILi3ELi2ELi4ENS5_IJNS4_1CILi1EEESB_SB_EEEEENS5_IJNSA_ILi128EEESE_NSA_ILi64EEEEEEfNS5_IJlSB_lEEEfSH_NS4_8TiledMMAINS4_8MMA_AtomIJNS4_17SM100_MMA_TF32_SSINS_10tfloat32_tESL_fLi128ELi128ELNS4_4UMMA5MajorE0ELSN_0ELNSM_7ScaleInE0ELSO_0EEEEEENS4_6LayoutISC_NS5_IJNSA_ILi0EEESS_SS_EEEEENS5_IJNS4_10UnderscoreESV_SV_EEEEENS4_13SM90_TMA_LOADENS4_14ComposedLayoutINS4_7SwizzleILi3ELi4ELi3EEENS4_18smem_ptr_flag_bitsILi32EEENSR_INS5_IJNSA_ILi8EEENSA_ILi32EEEEEENS5_IJS15_SB_EEEEEEEvNS4_8identityESY_S19_vS1A_EENS_8epilogue10collective18CollectiveEpilogueINS1C_23Sm100TmaWarpSpecializedILi4ELi2ELi16ELb1ELb0EEEJSG_NS5_IJNSR_ISE_SB_EENSR_INSA_ILi16EEESB_EEEEEfSH_fSH_NS1C_6fusion15FusionCallbacksIS1G_NS1L_17LinearCombinationIffffLNS_15FloatRoundStyleE2EEESG_S1K_JEEENS4_5SM1004TMEM4LOAD26SM100_TMEM_LOAD_32dp32b16xESY_NSZ_INS10_ILi2ELi4ELi3EEES13_NSR_INS5_IJS14_S1I_EEENS5_IJS1I_SB_EEEEEEENS4_39AutoVectorizingCopyWithAssumedAlignmentILi128EEENS4_14SM90_TMA_STOREES1Z_S21_S21_EEEvvEEEEvNT_6ParamsE:
	.zero		2944


//--------------------- SYMBOLS --------------------------

	.type		.nv.reservedSmem.offset0,@object
	.size		.nv.reservedSmem.offset0,0x4
	.type		.nv.reservedSmem.cap,@object
	.size		.nv.reservedSmem.cap,0x4
	.type		__assertfail,@function
